//
// Generated by NVIDIA NVVM Compiler
//
// Compiler Build ID: CL-36424714
// Cuda compilation tools, release 13.0, V13.0.88
// Based on NVVM 20.0.0
//

.version 9.0
.target sm_100
.address_size 64

	// .globl	_Z20findclosestcentroidsPdS_Pi

.visible .entry _Z20findclosestcentroidsPdS_Pi(
	.param .u64 .ptr .align 1 _Z20findclosestcentroidsPdS_Pi_param_0,
	.param .u64 .ptr .align 1 _Z20findclosestcentroidsPdS_Pi_param_1,
	.param .u64 .ptr .align 1 _Z20findclosestcentroidsPdS_Pi_param_2
)
{
	.reg .pred 	%p<9>;
	.reg .b32 	%r<38>;
	.reg .b64 	%rd<19>;
	.reg .b64 	%fd<70>;

	ld.param.u64 	%rd4, [_Z20findclosestcentroidsPdS_Pi_param_0];
	ld.param.u64 	%rd5, [_Z20findclosestcentroidsPdS_Pi_param_1];
	ld.param.u64 	%rd6, [_Z20findclosestcentroidsPdS_Pi_param_2];
	cvta.to.global.u64 	%rd1, %rd5;
	cvta.to.global.u64 	%rd2, %rd4;
	cvta.to.global.u64 	%rd3, %rd6;
	mov.u32 	%r16, %ctaid.x;
	mov.u32 	%r17, %ntid.x;
	mov.u32 	%r18, %tid.x;
	mad.lo.s32 	%r1, %r16, %r17, %r18;
	mov.u32 	%r19, %nctaid.x;
	mul.lo.s32 	%r2, %r17, %r19;
	setp.gt.s32 	%p1, %r1, 16383;
	@%p1 bra 	$L__BB0_6;
	add.s32 	%r21, %r1, %r2;
	max.s32 	%r22, %r21, 16384;
	setp.lt.s32 	%p2, %r21, 16384;
	selp.u32 	%r23, 1, 0, %p2;
	add.s32 	%r24, %r21, %r23;
	sub.s32 	%r25, %r22, %r24;
	div.u32 	%r26, %r25, %r2;
	add.s32 	%r3, %r26, %r23;
	setp.eq.s32 	%p3, %r3, 0;
	mov.b32 	%r37, 0;
	@%p3 bra 	$L__BB0_4;
	add.s32 	%r27, %r3, 1;
	and.b32  	%r37, %r27, -2;
	neg.s32 	%r36, %r37;
	shl.b32 	%r6, %r2, 1;
	mul.lo.s32 	%r34, %r1, 3;
	mul.lo.s32 	%r8, %r2, 6;
	mul.wide.s32 	%rd11, %r2, 24;
	mul.wide.s32 	%rd13, %r2, 4;
	mov.u32 	%r35, %r1;
$L__BB0_3:
	mul.wide.s32 	%rd7, %r34, 8;
	add.s64 	%rd8, %rd2, %rd7;
	ld.global.f64 	%fd1, [%rd8];
	ld.global.f64 	%fd2, [%rd1];
	sub.f64 	%fd3, %fd1, %fd2;
	ld.global.f64 	%fd4, [%rd8+8];
	ld.global.f64 	%fd5, [%rd1+8];
	sub.f64 	%fd6, %fd4, %fd5;
	mul.f64 	%fd7, %fd6, %fd6;
	fma.rn.f64 	%fd8, %fd3, %fd3, %fd7;
	ld.global.f64 	%fd9, [%rd8+16];
	ld.global.f64 	%fd10, [%rd1+16];
	sub.f64 	%fd11, %fd9, %fd10;
	fma.rn.f64 	%fd12, %fd11, %fd11, %fd8;
	sqrt.rn.f64 	%fd13, %fd12;
	ld.global.f64 	%fd14, [%rd1+24];
	sub.f64 	%fd15, %fd1, %fd14;
	ld.global.f64 	%fd16, [%rd1+32];
	sub.f64 	%fd17, %fd4, %fd16;
	mul.f64 	%fd18, %fd17, %fd17;
	fma.rn.f64 	%fd19, %fd15, %fd15, %fd18;
	ld.global.f64 	%fd20, [%rd1+40];
	sub.f64 	%fd21, %fd9, %fd20;
	fma.rn.f64 	%fd22, %fd21, %fd21, %fd19;
	sqrt.rn.f64 	%fd23, %fd22;
	setp.lt.f64 	%p4, %fd23, %fd13;
	selp.u32 	%r28, 1, 0, %p4;
	mul.wide.s32 	%rd9, %r35, 4;
	add.s64 	%rd10, %rd3, %rd9;
	st.global.u32 	[%rd10], %r28;
	add.s64 	%rd12, %rd8, %rd11;
	ld.global.f64 	%fd24, [%rd12];
	ld.global.f64 	%fd25, [%rd1];
	sub.f64 	%fd26, %fd24, %fd25;
	ld.global.f64 	%fd27, [%rd12+8];
	ld.global.f64 	%fd28, [%rd1+8];
	sub.f64 	%fd29, %fd27, %fd28;
	mul.f64 	%fd30, %fd29, %fd29;
	fma.rn.f64 	%fd31, %fd26, %fd26, %fd30;
	ld.global.f64 	%fd32, [%rd12+16];
	ld.global.f64 	%fd33, [%rd1+16];
	sub.f64 	%fd34, %fd32, %fd33;
	fma.rn.f64 	%fd35, %fd34, %fd34, %fd31;
	sqrt.rn.f64 	%fd36, %fd35;
	ld.global.f64 	%fd37, [%rd1+24];
	sub.f64 	%fd38, %fd24, %fd37;
	ld.global.f64 	%fd39, [%rd1+32];
	sub.f64 	%fd40, %fd27, %fd39;
	mul.f64 	%fd41, %fd40, %fd40;
	fma.rn.f64 	%fd42, %fd38, %fd38, %fd41;
	ld.global.f64 	%fd43, [%rd1+40];
	sub.f64 	%fd44, %fd32, %fd43;
	fma.rn.f64 	%fd45, %fd44, %fd44, %fd42;
	sqrt.rn.f64 	%fd46, %fd45;
	setp.lt.f64 	%p5, %fd46, %fd36;
	selp.u32 	%r29, 1, 0, %p5;
	add.s64 	%rd14, %rd10, %rd13;
	st.global.u32 	[%rd14], %r29;
	add.s32 	%r36, %r36, 2;
	add.s32 	%r35, %r35, %r6;
	add.s32 	%r34, %r34, %r8;
	setp.ne.s32 	%p6, %r36, 0;
	@%p6 bra 	$L__BB0_3;
$L__BB0_4:
	and.b32  	%r30, %r3, 1;
	setp.eq.b32 	%p7, %r30, 1;
	@%p7 bra 	$L__BB0_6;
	mad.lo.s32 	%r31, %r37, %r2, %r1;
	mul.lo.s32 	%r32, %r31, 3;
	mul.wide.s32 	%rd15, %r32, 8;
	add.s64 	%rd16, %rd2, %rd15;
	ld.global.f64 	%fd47, [%rd16];
	ld.global.f64 	%fd48, [%rd1];
	sub.f64 	%fd49, %fd47, %fd48;
	ld.global.f64 	%fd50, [%rd16+8];
	ld.global.f64 	%fd51, [%rd1+8];
	sub.f64 	%fd52, %fd50, %fd51;
	mul.f64 	%fd53, %fd52, %fd52;
	fma.rn.f64 	%fd54, %fd49, %fd49, %fd53;
	ld.global.f64 	%fd55, [%rd16+16];
	ld.global.f64 	%fd56, [%rd1+16];
	sub.f64 	%fd57, %fd55, %fd56;
	fma.rn.f64 	%fd58, %fd57, %fd57, %fd54;
	sqrt.rn.f64 	%fd59, %fd58;
	ld.global.f64 	%fd60, [%rd1+24];
	sub.f64 	%fd61, %fd47, %fd60;
	ld.global.f64 	%fd62, [%rd1+32];
	sub.f64 	%fd63, %fd50, %fd62;
	mul.f64 	%fd64, %fd63, %fd63;
	fma.rn.f64 	%fd65, %fd61, %fd61, %fd64;
	ld.global.f64 	%fd66, [%rd1+40];
	sub.f64 	%fd67, %fd55, %fd66;
	fma.rn.f64 	%fd68, %fd67, %fd67, %fd65;
	sqrt.rn.f64 	%fd69, %fd68;
	setp.lt.f64 	%p8, %fd69, %fd59;
	selp.u32 	%r33, 1, 0, %p8;
	mul.wide.s32 	%rd17, %r31, 4;
	add.s64 	%rd18, %rd3, %rd17;
	st.global.u32 	[%rd18], %r33;
$L__BB0_6:
	ret;

}
	// .globl	_Z16computeCentroidsPdPiS_
.visible .entry _Z16computeCentroidsPdPiS_(
	.param .u64 .ptr .align 1 _Z16computeCentroidsPdPiS__param_0,
	.param .u64 .ptr .align 1 _Z16computeCentroidsPdPiS__param_1,
	.param .u64 .ptr .align 1 _Z16computeCentroidsPdPiS__param_2
)
{
	.reg .pred 	%p<12>;
	.reg .b32 	%r<49>;
	.reg .b64 	%rd<17>;
	.reg .b64 	%fd<108>;

	ld.param.u64 	%rd8, [_Z16computeCentroidsPdPiS__param_0];
	ld.param.u64 	%rd9, [_Z16computeCentroidsPdPiS__param_1];
	ld.param.u64 	%rd10, [_Z16computeCentroidsPdPiS__param_2];
	mov.u32 	%r25, %ctaid.x;
	mov.u32 	%r1, %ntid.x;
	mov.u32 	%r26, %tid.x;
	mad.lo.s32 	%r2, %r25, %r1, %r26;
	setp.gt.s32 	%p1, %r2, 1;
	@%p1 bra 	$L__BB1_21;
	cvta.to.global.u64 	%rd11, %rd10;
	mul.lo.s32 	%r27, %r2, 3;
	mul.wide.s32 	%rd12, %r27, 8;
	add.s64 	%rd1, %rd11, %rd12;
	cvta.to.global.u64 	%rd13, %rd9;
	add.s64 	%rd2, %rd13, 16;
	cvta.to.global.u64 	%rd14, %rd8;
	add.s64 	%rd3, %rd14, 96;
	mov.u32 	%r28, %nctaid.x;
	mul.lo.s32 	%r3, %r1, %r28;
	mov.u32 	%r38, %r2;
$L__BB1_2:
	mov.b32 	%r41, 0;
	mov.f64 	%fd84, 0d0000000000000000;
	mov.u64 	%rd15, %rd3;
	mov.u64 	%rd16, %rd2;
	mov.f64 	%fd85, %fd84;
	mov.f64 	%fd86, %fd84;
	mov.u32 	%r40, %r41;
$L__BB1_3:
	ld.global.u32 	%r30, [%rd16+-16];
	setp.ne.s32 	%p2, %r30, %r2;
	@%p2 bra 	$L__BB1_5;
	add.s32 	%r41, %r41, 1;
	ld.global.f64 	%fd53, [%rd15+-96];
	add.f64 	%fd86, %fd86, %fd53;
	ld.global.f64 	%fd54, [%rd15+-88];
	add.f64 	%fd85, %fd85, %fd54;
	ld.global.f64 	%fd55, [%rd15+-80];
	add.f64 	%fd84, %fd84, %fd55;
$L__BB1_5:
	ld.global.u32 	%r31, [%rd16+-12];
	setp.ne.s32 	%p3, %r31, %r2;
	@%p3 bra 	$L__BB1_7;
	add.s32 	%r41, %r41, 1;
	ld.global.f64 	%fd56, [%rd15+-72];
	add.f64 	%fd86, %fd86, %fd56;
	ld.global.f64 	%fd57, [%rd15+-64];
	add.f64 	%fd85, %fd85, %fd57;
	ld.global.f64 	%fd58, [%rd15+-56];
	add.f64 	%fd84, %fd84, %fd58;
$L__BB1_7:
	ld.global.u32 	%r32, [%rd16+-8];
	setp.ne.s32 	%p4, %r32, %r2;
	@%p4 bra 	$L__BB1_9;
	add.s32 	%r41, %r41, 1;
	ld.global.f64 	%fd59, [%rd15+-48];
	add.f64 	%fd86, %fd86, %fd59;
	ld.global.f64 	%fd60, [%rd15+-40];
	add.f64 	%fd85, %fd85, %fd60;
	ld.global.f64 	%fd61, [%rd15+-32];
	add.f64 	%fd84, %fd84, %fd61;
$L__BB1_9:
	ld.global.u32 	%r33, [%rd16+-4];
	setp.ne.s32 	%p5, %r33, %r2;
	@%p5 bra 	$L__BB1_11;
	add.s32 	%r41, %r41, 1;
	ld.global.f64 	%fd62, [%rd15+-24];
	add.f64 	%fd86, %fd86, %fd62;
	ld.global.f64 	%fd63, [%rd15+-16];
	add.f64 	%fd85, %fd85, %fd63;
	ld.global.f64 	%fd64, [%rd15+-8];
	add.f64 	%fd84, %fd84, %fd64;
$L__BB1_11:
	ld.global.u32 	%r34, [%rd16];
	setp.ne.s32 	%p6, %r34, %r2;
	@%p6 bra 	$L__BB1_13;
	add.s32 	%r41, %r41, 1;
	ld.global.f64 	%fd65, [%rd15];
	add.f64 	%fd86, %fd86, %fd65;
	ld.global.f64 	%fd66, [%rd15+8];
	add.f64 	%fd85, %fd85, %fd66;
	ld.global.f64 	%fd67, [%rd15+16];
	add.f64 	%fd84, %fd84, %fd67;
$L__BB1_13:
	ld.global.u32 	%r35, [%rd16+4];
	setp.ne.s32 	%p7, %r35, %r2;
	@%p7 bra 	$L__BB1_15;
	add.s32 	%r41, %r41, 1;
	ld.global.f64 	%fd68, [%rd15+24];
	add.f64 	%fd86, %fd86, %fd68;
	ld.global.f64 	%fd69, [%rd15+32];
	add.f64 	%fd85, %fd85, %fd69;
	ld.global.f64 	%fd70, [%rd15+40];
	add.f64 	%fd84, %fd84, %fd70;
$L__BB1_15:
	ld.global.u32 	%r36, [%rd16+8];
	setp.ne.s32 	%p8, %r36, %r2;
	@%p8 bra 	$L__BB1_17;
	add.s32 	%r41, %r41, 1;
	ld.global.f64 	%fd71, [%rd15+48];
	add.f64 	%fd86, %fd86, %fd71;
	ld.global.f64 	%fd72, [%rd15+56];
	add.f64 	%fd85, %fd85, %fd72;
	ld.global.f64 	%fd73, [%rd15+64];
	add.f64 	%fd84, %fd84, %fd73;
$L__BB1_17:
	ld.global.u32 	%r37, [%rd16+12];
	setp.ne.s32 	%p9, %r37, %r2;
	@%p9 bra 	$L__BB1_19;
	add.s32 	%r41, %r41, 1;
	ld.global.f64 	%fd74, [%rd15+72];
	add.f64 	%fd86, %fd86, %fd74;
	ld.global.f64 	%fd75, [%rd15+80];
	add.f64 	%fd85, %fd85, %fd75;
	ld.global.f64 	%fd76, [%rd15+88];
	add.f64 	%fd84, %fd84, %fd76;
$L__BB1_19:
	add.s32 	%r40, %r40, 8;
	add.s64 	%rd16, %rd16, 32;
	add.s64 	%rd15, %rd15, 192;
	setp.ne.s32 	%p10, %r40, 16384;
	@%p10 bra 	$L__BB1_3;
	cvt.rn.f64.s32 	%fd77, %r41;
	div.rn.f64 	%fd78, %fd86, %fd77;
	st.global.f64 	[%rd1], %fd78;
	div.rn.f64 	%fd79, %fd85, %fd77;
	st.global.f64 	[%rd1+8], %fd79;
	div.rn.f64 	%fd80, %fd84, %fd77;
	st.global.f64 	[%rd1+16], %fd80;
	add.s32 	%r38, %r38, %r3;
	setp.lt.s32 	%p11, %r38, 2;
	@%p11 bra 	$L__BB1_2;
$L__BB1_21:
	ret;

}


// ===== COMPILED SASS (sm_100) =====

	.target	sm_100

	.elftype	@"ET_EXEC"


//--------------------- .note.nv.tkinfo           --------------------------
	.section	.note.nv.tkinfo,"",@"SHT_NOTE"
	.sectionflags	@"SHF_NOTE_NV_TKINFO"
	.tkinfo
        /*0018*/ 	.word	0x00000002
        /*0030*/ 	.string	""
        /*0030*/ 	.string	"ptxas"
        /*0030*/ 	.string	"Cuda compilation tools, release 13.0, V13.0.88"
        /*0030*/ 	.string	"Build cuda_13.0.r13.0/compiler.36424714_0"
        /*0030*/ 	.string	"-arch sm_100 -m 64 "



//--------------------- .note.nv.cuinfo           --------------------------
	.section	.note.nv.cuinfo,"",@"SHT_NOTE"
	.sectionflags	@"SHF_NOTE_NV_CUINFO"
        /*0018*/ 	.short	0x0002
        /*001a*/ 	.short	0x0064
        /*001c*/ 	.short	0x0082
	.zero		2


//--------------------- .nv.info                  --------------------------
	.section	.nv.info,"",@"SHT_CUDA_INFO"
	.align	4


	//----- nvinfo : EIATTR_REGCOUNT
	.align		4
        /*0000*/ 	.byte	0x04, 0x2f
        /*0002*/ 	.short	(.L_1 - .L_0)
	.align		4
.L_0:
        /*0004*/ 	.word	index@(_Z20findclosestcentroidsPdS_Pi)
        /*0008*/ 	.word	0x00000026


	//----- nvinfo : EIATTR_FRAME_SIZE
	.align		4
.L_1:
        /*000c*/ 	.byte	0x04, 0x11
        /*000e*/ 	.short	(.L_3 - .L_2)
	.align		4
.L_2:
        /*0010*/ 	.word	index@($__internal_1_$__cuda_sm20_dsqrt_rn_f64_mediumpath_v1)
        /*0014*/ 	.word	0x00000000


	//----- nvinfo : EIATTR_FRAME_SIZE
	.align		4
.L_3:
        /*0018*/ 	.byte	0x04, 0x11
        /*001a*/ 	.short	(.L_5 - .L_4)
	.align		4
.L_4:
        /*001c*/ 	.word	index@(_Z20findclosestcentroidsPdS_Pi)
        /*0020*/ 	.word	0x00000000


	//----- nvinfo : EIATTR_REGCOUNT
	.align		4
.L_5:
        /*0024*/ 	.byte	0x04, 0x2f
        /*0026*/ 	.short	(.L_7 - .L_6)
	.align		4
.L_6:
        /*0028*/ 	.word	index@(_Z16computeCentroidsPdPiS_)
        /*002c*/ 	.word	0x00000020


	//----- nvinfo : EIATTR_FRAME_SIZE
	.align		4
.L_7:
        /*0030*/ 	.byte	0x04, 0x11
        /*0032*/ 	.short	(.L_9 - .L_8)
	.align		4
.L_8:
        /*0034*/ 	.word	index@($__internal_0_$__cuda_sm20_div_rn_f64_full)
        /*0038*/ 	.word	0x00000000


	//----- nvinfo : EIATTR_FRAME_SIZE
	.align		4
.L_9:
        /*003c*/ 	.byte	0x04, 0x11
        /*003e*/ 	.short	(.L_11 - .L_10)
	.align		4
.L_10:
        /*0040*/ 	.word	index@(_Z16computeCentroidsPdPiS_)
        /*0044*/ 	.word	0x00000000


	//----- nvinfo : EIATTR_MIN_STACK_SIZE
	.align		4
.L_11:
        /*0048*/ 	.byte	0x04, 0x12
        /*004a*/ 	.short	(.L_13 - .L_12)
	.align		4
.L_12:
        /*004c*/ 	.word	index@(_Z16computeCentroidsPdPiS_)
        /*0050*/ 	.word	0x00000000


	//----- nvinfo : EIATTR_MIN_STACK_SIZE
	.align		4
.L_13:
        /*0054*/ 	.byte	0x04, 0x12
        /*0056*/ 	.short	(.L_15 - .L_14)
	.align		4
.L_14:
        /*0058*/ 	.word	index@(_Z20findclosestcentroidsPdS_Pi)
        /*005c*/ 	.word	0x00000000
.L_15:


//--------------------- .nv.compat                --------------------------
	.section	.nv.compat,"",@"SHT_CUDA_COMPAT_INFO"
	.align	4
        /*0000*/ 	.byte	0x02, 0x09, 0x00, 0x00, 0x02, 0x02, 0x01, 0x00, 0x02, 0x05, 0x05, 0x00, 0x03, 0x07, 0x01, 0x01
        /*0010*/ 	.byte	0x02, 0x03, 0x00, 0x00, 0x02, 0x06, 0x01, 0x00, 0x04, 0x0b, 0x08, 0x00, 0x01, 0x00, 0x00, 0x00
        /*0020*/ 	.byte	0x00, 0x00, 0x00, 0x00


//--------------------- .nv.info._Z16computeCentroidsPdPiS_ --------------------------
	.section	.nv.info._Z16computeCentroidsPdPiS_,"",@"SHT_CUDA_INFO"
	.sectionflags	@""
	.align	4


	//----- nvinfo : EIATTR_CUDA_API_VERSION
	.align		4
        /*0000*/ 	.byte	0x04, 0x37
        /*0002*/ 	.short	(.L_17 - .L_16)
.L_16:
        /*0004*/ 	.word	0x00000082


	//----- nvinfo : EIATTR_KPARAM_INFO
	.align		4
.L_17:
        /*0008*/ 	.byte	0x04, 0x17
        /*000a*/ 	.short	(.L_19 - .L_18)
.L_18:
        /*000c*/ 	.word	0x00000000
        /*0010*/ 	.short	0x0002
        /*0012*/ 	.short	0x0010
        /*0014*/ 	.byte	0x00, 0xf5, 0x21, 0x00


	//----- nvinfo : EIATTR_KPARAM_INFO
	.align		4
.L_19:
        /*0018*/ 	.byte	0x04, 0x17
        /*001a*/ 	.short	(.L_21 - .L_20)
.L_20:
        /*001c*/ 	.word	0x00000000
        /*0020*/ 	.short	0x0001
        /*0022*/ 	.short	0x0008
        /*0024*/ 	.byte	0x00, 0xf5, 0x21, 0x00


	//----- nvinfo : EIATTR_KPARAM_INFO
	.align		4
.L_21:
        /*0028*/ 	.byte	0x04, 0x17
        /*002a*/ 	.short	(.L_23 - .L_22)
.L_22:
        /*002c*/ 	.word	0x00000000
        /*0030*/ 	.short	0x0000
        /*0032*/ 	.short	0x0000
        /*0034*/ 	.byte	0x00, 0xf5, 0x21, 0x00


	//----- nvinfo : EIATTR_SPARSE_MMA_MASK
	.align		4
.L_23:
        /*0038*/ 	.byte	0x03, 0x50
        /*003a*/ 	.short	0x0000


	//----- nvinfo : EIATTR_MAXREG_COUNT
	.align		4
        /*003c*/ 	.byte	0x03, 0x1b
        /*003e*/ 	.short	0x00ff


	//----- nvinfo : EIATTR_MERCURY_ISA_VERSION
	.align		4
        /*0040*/ 	.byte	0x03, 0x5f
        /*0042*/ 	.short	0x0101


	//----- nvinfo : EIATTR_VRC_CTA_INIT_COUNT
	.align		4
        /*0044*/ 	.byte	0x02, 0x4a
	.zero		1
	.zero		1


	//----- nvinfo : EIATTR_EXIT_INSTR_OFFSETS
	.align		4
        /*0048*/ 	.byte	0x04, 0x1c
        /*004a*/ 	.short	(.L_25 - .L_24)


	//   ....[0]....
.L_24:
        /*004c*/ 	.word	0x00000060


	//   ....[1]....
        /*0050*/ 	.word	0x00000b60


	//----- nvinfo : EIATTR_CRS_STACK_SIZE
	.align		4
.L_25:
        /*0054*/ 	.byte	0x04, 0x1e
        /*0056*/ 	.short	(.L_27 - .L_26)
.L_26:
        /*0058*/ 	.word	0x00000000


	//----- nvinfo : EIATTR_CBANK_PARAM_SIZE
	.align		4
.L_27:
        /*005c*/ 	.byte	0x03, 0x19
        /*005e*/ 	.short	0x0018


	//----- nvinfo : EIATTR_PARAM_CBANK
	.align		4
        /*0060*/ 	.byte	0x04, 0x0a
        /*0062*/ 	.short	(.L_29 - .L_28)
	.align		4
.L_28:
        /*0064*/ 	.word	index@(.nv.constant0._Z16computeCentroidsPdPiS_)
        /*0068*/ 	.short	0x0380
        /*006a*/ 	.short	0x0018


	//----- nvinfo : EIATTR_SW_WAR
	.align		4
.L_29:
        /*006c*/ 	.byte	0x04, 0x36
        /*006e*/ 	.short	(.L_31 - .L_30)
.L_30:
        /*0070*/ 	.word	0x00000008
.L_31:


//--------------------- .nv.info._Z20findclosestcentroidsPdS_Pi --------------------------
	.section	.nv.info._Z20findclosestcentroidsPdS_Pi,"",@"SHT_CUDA_INFO"
	.sectionflags	@""
	.align	4


	//----- nvinfo : EIATTR_CUDA_API_VERSION
	.align		4
        /*0000*/ 	.byte	0x04, 0x37
        /*0002*/ 	.short	(.L_33 - .L_32)
.L_32:
        /*0004*/ 	.word	0x00000082


	//----- nvinfo : EIATTR_KPARAM_INFO
	.align		4
.L_33:
        /*0008*/ 	.byte	0x04, 0x17
        /*000a*/ 	.short	(.L_35 - .L_34)
.L_34:
        /*000c*/ 	.word	0x00000000
        /*0010*/ 	.short	0x0002
        /*0012*/ 	.short	0x0010
        /*0014*/ 	.byte	0x00, 0xf5, 0x21, 0x00


	//----- nvinfo : EIATTR_KPARAM_INFO
	.align		4
.L_35:
        /*0018*/ 	.byte	0x04, 0x17
        /*001a*/ 	.short	(.L_37 - .L_36)
.L_36:
        /*001c*/ 	.word	0x00000000
        /*0020*/ 	.short	0x0001
        /*0022*/ 	.short	0x0008
        /*0024*/ 	.byte	0x00, 0xf5, 0x21, 0x00


	//----- nvinfo : EIATTR_KPARAM_INFO
	.align		4
.L_37:
        /*0028*/ 	.byte	0x04, 0x17
        /*002a*/ 	.short	(.L_39 - .L_38)
.L_38:
        /*002c*/ 	.word	0x00000000
        /*0030*/ 	.short	0x0000
        /*0032*/ 	.short	0x0000
        /*0034*/ 	.byte	0x00, 0xf5, 0x21, 0x00


	//----- nvinfo : EIATTR_SPARSE_MMA_MASK
	.align		4
.L_39:
        /*0038*/ 	.byte	0x03, 0x50
        /*003a*/ 	.short	0x0000


	//----- nvinfo : EIATTR_MAXREG_COUNT
	.align		4
        /*003c*/ 	.byte	0x03, 0x1b
        /*003e*/ 	.short	0x00ff


	//----- nvinfo : EIATTR_MERCURY_ISA_VERSION
	.align		4
        /*0040*/ 	.byte	0x03, 0x5f
        /*0042*/ 	.short	0x0101


	//----- nvinfo : EIATTR_VRC_CTA_INIT_COUNT
	.align		4
        /*0044*/ 	.byte	0x02, 0x4a
	.zero		1
	.zero		1


	//----- nvinfo : EIATTR_EXIT_INSTR_OFFSETS
	.align		4
        /*0048*/ 	.byte	0x04, 0x1c
        /*004a*/ 	.short	(.L_41 - .L_40)


	//   ....[0]....
.L_40:
        /*004c*/ 	.word	0x00000080


	//   ....[1]....
        /*0050*/ 	.word	0x00000cd0


	//   ....[2]....
        /*0054*/ 	.word	0x000011c0


	//----- nvinfo : EIATTR_CRS_STACK_SIZE
	.align		4
.L_41:
        /*0058*/ 	.byte	0x04, 0x1e
        /*005a*/ 	.short	(.L_43 - .L_42)
.L_42:
        /*005c*/ 	.word	0x00000000


	//----- nvinfo : EIATTR_CBANK_PARAM_SIZE
	.align		4
.L_43:
        /*0060*/ 	.byte	0x03, 0x19
        /*0062*/ 	.short	0x0018


	//----- nvinfo : EIATTR_PARAM_CBANK
	.align		4
        /*0064*/ 	.byte	0x04, 0x0a
        /*0066*/ 	.short	(.L_45 - .L_44)
	.align		4
.L_44:
        /*0068*/ 	.word	index@(.nv.constant0._Z20findclosestcentroidsPdS_Pi)
        /*006c*/ 	.short	0x0380
        /*006e*/ 	.short	0x0018


	//----- nvinfo : EIATTR_SW_WAR
	.align		4
.L_45:
        /*0070*/ 	.byte	0x04, 0x36
        /*0072*/ 	.short	(.L_47 - .L_46)
.L_46:
        /*0074*/ 	.word	0x00000008
.L_47:


//--------------------- .nv.callgraph             --------------------------
	.section	.nv.callgraph,"",@"SHT_CUDA_CALLGRAPH"
	.align	4
	.sectionentsize	8
	.align		4
        /*0000*/ 	.word	0x00000000
	.align		4
        /*0004*/ 	.word	0xffffffff
	.align		4
        /*0008*/ 	.word	0x00000000
	.align		4
        /*000c*/ 	.word	0xfffffffe
	.align		4
        /*0010*/ 	.word	0x00000000
	.align		4
        /*0014*/ 	.word	0xfffffffd
	.align		4
        /*0018*/ 	.word	0x00000000
	.align		4
        /*001c*/ 	.word	0xfffffffc


//--------------------- .text._Z16computeCentroidsPdPiS_ --------------------------
	.section	.text._Z16computeCentroidsPdPiS_,"ax",@progbits
	.align	128
        .global         _Z16computeCentroidsPdPiS_
        .type           _Z16computeCentroidsPdPiS_,@function
        .size           _Z16computeCentroidsPdPiS_,(.L_x_34 - _Z16computeCentroidsPdPiS_)
        .other          _Z16computeCentroidsPdPiS_,@"STO_CUDA_ENTRY STV_DEFAULT"
_Z16computeCentroidsPdPiS_:
.text._Z16computeCentroidsPdPiS_:
[----:B------:R-:W-:Y:S01]  /*0000*/  LDC R1, c[0x0][0x37c] ;  /* 0x0000df00ff017b82 */ /* 0x000fe20000000800 */
[----:B------:R-:W0:Y:S07]  /*0010*/  S2R R3, SR_TID.X ;  /* 0x0000000000037919 */ /* 0x000e2e0000002100 */
[----:B------:R-:W0:Y:S08]  /*0020*/  S2UR UR4, SR_CTAID.X ;  /* 0x00000000000479c3 */ /* 0x000e300000002500 */
[----:B------:R-:W0:Y:S02]  /*0030*/  LDC R26, c[0x0][0x360] ;  /* 0x0000d800ff1a7b82 */ /* 0x000e240000000800 */
[----:B0-----:R-:W-:-:S05]  /*0040*/  IMAD R2, R26, UR4, R3 ;  /* 0x000000041a027c24 */ /* 0x001fca000f8e0203 */
[----:B------:R-:W-:-:S13]  /*0050*/  ISETP.GT.AND P0, PT, R2, 0x1, PT ;  /* 0x000000010200780c */ /* 0x000fda0003f04270 */
[----:B------:R-:W-:Y:S05]  /*0060*/  @P0 EXIT ;  /* 0x000000000000094d */ /* 0x000fea0003800000 */
[----:B------:R-:W0:Y:S01]  /*0070*/  LDC.64 R4, c[0x0][0x390] ;  /* 0x0000e400ff047b82 */ /* 0x000e220000000a00 */
[----:B------:R-:W1:Y:S01]  /*0080*/  LDCU.128 UR4, c[0x0][0x380] ;  /* 0x00007000ff0477ac */ /* 0x000e620008000c00 */
[----:B------:R-:W-:Y:S01]  /*0090*/  IMAD R3, R2, 0x3, RZ ;  /* 0x0000000302037824 */ /* 0x000fe200078e02ff */
[----:B------:R-:W2:Y:S01]  /*00a0*/  LDCU UR8, c[0x0][0x370] ;  /* 0x00006e00ff0877ac */ /* 0x000ea20008000800 */
[----:B------:R-:W3:Y:S01]  /*00b0*/  LDCU.64 UR10, c[0x0][0x358] ;  /* 0x00006b00ff0a77ac */ /* 0x000ee20008000a00 */
[----:B-1----:R-:W-:Y:S02]  /*00c0*/  UIADD3 UR6, UP0, UPT, UR6, 0x10, URZ ;  /* 0x0000001006067890 */ /* 0x002fe4000ff1e0ff */
[----:B------:R-:W-:Y:S01]  /*00d0*/  UIADD3 UR4, UP1, UPT, UR4, 0x60, URZ ;  /* 0x0000006004047890 */ /* 0x000fe2000ff3e0ff */
[----:B--2---:R-:W-:Y:S01]  /*00e0*/  IMAD R26, R26, UR8, RZ ;  /* 0x000000081a1a7c24 */ /* 0x004fe2000f8e02ff */
[----:B------:R-:W-:Y:S01]  /*00f0*/  UIADD3.X UR7, UPT, UPT, URZ, UR7, URZ, UP0, !UPT ;  /* 0x00000007ff077290 */ /* 0x000fe200087fe4ff */
[----:B0-----:R-:W-:Y:S01]  /*0100*/  IMAD.WIDE R4, R3, 0x8, R4 ;  /* 0x0000000803047825 */ /* 0x001fe200078e0204 */
[----:B------:R-:W-:-:S03]  /*0110*/  UIADD3.X UR5, UPT, UPT, URZ, UR5, URZ, UP1, !UPT ;  /* 0x00000005ff057290 */ /* 0x000fc60008ffe4ff */
[----:B---3--:R-:W-:-:S09]  /*0120*/  IMAD.MOV.U32 R3, RZ, RZ, R2 ;  /* 0x000000ffff037224 */ /* 0x008fd200078e0002 */
.L_x_7:
[----:B------:R-:W-:Y:S01]  /*0130*/  IMAD.IADD R3, R26, 0x1, R3 ;  /* 0x000000011a037824 */ /* 0x000fe200078e0203 */
[----:B------:R-:W-:Y:S01]  /*0140*/  CS2R R6, SRZ ;  /* 0x0000000000067805 */ /* 0x000fe2000001ff00 */
[----:B------:R-:W-:Y:S01]  /*0150*/  IMAD.MOV.U32 R10, RZ, RZ, RZ ;  /* 0x000000ffff0a7224 */ /* 0x000fe200078e00ff */
[----:B0-----:R-:W-:Y:S01]  /*0160*/  CS2R R8, SRZ ;  /* 0x0000000000087805 */ /* 0x001fe2000001ff00 */
[----:B------:R-:W-:Y:S01]  /*0170*/  IMAD.U32 R18, RZ, RZ, UR4 ;  /* 0x00000004ff127e24 */ /* 0x000fe2000f8e00ff */
[----:B------:R-:W-:Y:S01]  /*0180*/  ISETP.GE.AND P1, PT, R3, 0x2, PT ;  /* 0x000000020300780c */ /* 0x000fe20003f26270 */
[----:B------:R-:W-:Y:S01]  /*0190*/  IMAD.U32 R19, RZ, RZ, UR5 ;  /* 0x00000005ff137e24 */ /* 0x000fe2000f8e00ff */
[----:B------:R-:W-:Y:S01]  /*01a0*/  CS2R R12, SRZ ;  /* 0x00000000000c7805 */ /* 0x000fe2000001ff00 */
[----:B------:R-:W-:Y:S02]  /*01b0*/  IMAD.U32 R16, RZ, RZ, UR6 ;  /* 0x00000006ff107e24 */ /* 0x000fe4000f8e00ff */
[----:B------:R-:W-:-:S02]  /*01c0*/  IMAD.U32 R17, RZ, RZ, UR7 ;  /* 0x00000007ff117e24 */ /* 0x000fc4000f8e00ff */
[----:B------:R-:W-:-:S07]  /*01d0*/  IMAD.MOV.U32 R0, RZ, RZ, RZ ;  /* 0x000000ffff007224 */ /* 0x000fce00078e00ff */
.L_x_0:
[----:B------:R-:W2:Y:S04]  /*01e0*/  LDG.E R15, desc[UR10][R16.64+-0x10] ;  /* 0xfffff00a100f7981 */ /* 0x000ea8000c1e1900 */
[----:B------:R-:W3:Y:S04]  /*01f0*/  LDG.E R21, desc[UR10][R16.64+-0xc] ;  /* 0xfffff40a10157981 */ /* 0x000ee8000c1e1900 */
[----:B------:R-:W4:Y:S04]  /*0200*/  LDG.E R11, desc[UR10][R16.64+-0x8] ;  /* 0xfffff80a100b7981 */ /* 0x000f28000c1e1900 */
[----:B------:R-:W5:Y:S01]  /*0210*/  LDG.E R27, desc[UR10][R16.64+0x4] ;  /* 0x0000040a101b7981 */ /* 0x000f62000c1e1900 */
[----:B--2---:R-:W-:-:S02]  /*0220*/  ISETP.NE.AND P2, PT, R15, R2, PT ;  /* 0x000000020f00720c */ /* 0x004fc40003f45270 */
[----:B---3--:R-:W-:-:S11]  /*0230*/  ISETP.NE.AND P6, PT, R21, R2, PT ;  /* 0x000000021500720c */ /* 0x008fd60003fc5270 */
[----:B------:R-:W2:Y:S04]  /*0240*/  @!P2 LDG.E.64 R22, desc[UR10][R18.64+-0x60] ;  /* 0xffffa00a1216a981 */ /* 0x000ea8000c1e1b00 */
[----:B------:R-:W3:Y:S04]  /*0250*/  @!P2 LDG.E.64 R24, desc[UR10][R18.64+-0x58] ;  /* 0xffffa80a1218a981 */ /* 0x000ee8000c1e1b00 */
[----:B------:R-:W5:Y:S04]  /*0260*/  @!P2 LDG.E.64 R14, desc[UR10][R18.64+-0x50] ;  /* 0xffffb00a120ea981 */ /* 0x000f68000c1e1b00 */
[----:B------:R-:W5:Y:S01]  /*0270*/  @!P6 LDG.E.64 R20, desc[UR10][R18.64+-0x48] ;  /* 0xffffb80a1214e981 */ /* 0x000f62000c1e1b00 */
[----:B----4-:R-:W-:-:S03]  /*0280*/  ISETP.NE.AND P5, PT, R11, R2, PT ;  /* 0x000000020b00720c */ /* 0x010fc60003fa5270 */
[----:B------:R-:W4:Y:S01]  /*0290*/  LDG.E R11, desc[UR10][R16.64+-0x4] ;  /* 0xfffffc0a100b7981 */ /* 0x000f22000c1e1900 */
[----:B--2---:R-:W-:-:S03]  /*02a0*/  @!P2 DADD R12, R12, R22 ;  /* 0x000000000c0ca229 */ /* 0x004fc60000000016 */
[----:B------:R-:W2:Y:S01]  /*02b0*/  @!P6 LDG.E.64 R22, desc[UR10][R18.64+-0x40] ;  /* 0xffffc00a1216e981 */ /* 0x000ea2000c1e1b00 */
[----:B---3--:R-:W-:-:S03]  /*02c0*/  @!P2 DADD R8, R8, R24 ;  /* 0x000000000808a229 */ /* 0x008fc60000000018 */
[----:B------:R-:W3:Y:S01]  /*02d0*/  @!P6 LDG.E.64 R24, desc[UR10][R18.64+-0x38] ;  /* 0xffffc80a1218e981 */ /* 0x000ee2000c1e1b00 */
[----:B-----5:R-:W-:-:S03]  /*02e0*/  @!P2 DADD R6, R6, R14 ;  /* 0x000000000606a229 */ /* 0x020fc6000000000e */
[----:B------:R-:W5:Y:S01]  /*02f0*/  @!P5 LDG.E.64 R14, desc[UR10][R18.64+-0x30] ;  /* 0xffffd00a120ed981 */ /* 0x000f62000c1e1b00 */
[----:B------:R-:W-:-:S03]  /*0300*/  @!P6 DADD R12, R12, R20 ;  /* 0x000000000c0ce229 */ /* 0x000fc60000000014 */
[----:B------:R-:W5:Y:S01]  /*0310*/  @!P5 LDG.E.64 R20, desc[UR10][R18.64+-0x28] ;  /* 0xffffd80a1214d981 */ /* 0x000f62000c1e1b00 */
[----:B----4-:R-:W-:-:S03]  /*0320*/  ISETP.NE.AND P4, PT, R11, R2, PT ;  /* 0x000000020b00720c */ /* 0x010fc60003f85270 */
[----:B------:R-:W4:Y:S01]  /*0330*/  LDG.E R11, desc[UR10][R16.64] ;  /* 0x0000000a100b7981 */ /* 0x000f22000c1e1900 */
[----:B--2---:R-:W-:-:S03]  /*0340*/  @!P6 DADD R8, R8, R22 ;  /* 0x000000000808e229 */ /* 0x004fc60000000016 */
[----:B------:R-:W2:Y:S01]  /*0350*/  @!P5 LDG.E.64 R22, desc[UR10][R18.64+-0x20] ;  /* 0xffffe00a1216d981 */ /* 0x000ea2000c1e1b00 */
[----:B---3--:R-:W-:-:S05]  /*0360*/  @!P6 DADD R6, R6, R24 ;  /* 0x000000000606e229 */ /* 0x008fca0000000018 */
[----:B------:R-:W3:Y:S01]  /*0370*/  @!P4 LDG.E.64 R24, desc[UR10][R18.64+-0x8] ;  /* 0xfffff80a1218c981 */ /* 0x000ee2000c1e1b00 */
[----:B-----5:R-:W-:-:S03]  /*0380*/  @!P5 DADD R12, R12, R14 ;  /* 0x000000000c0cd229 */ /* 0x020fc6000000000e */
[----:B------:R-:W5:Y:S01]  /*0390*/  @!P4 LDG.E.64 R14, desc[UR10][R18.64+-0x18] ;  /* 0xffffe80a120ec981 */ /* 0x000f62000c1e1b00 */
[----:B------:R-:W-:-:S03]  /*03a0*/  @!P5 DADD R8, R8, R20 ;  /* 0x000000000808d229 */ /* 0x000fc60000000014 */
[----:B------:R-:W3:Y:S01]  /*03b0*/  @!P4 LDG.E.64 R20, desc[UR10][R18.64+-0x10] ;  /* 0xfffff00a1214c981 */ /* 0x000ee2000c1e1b00 */
[-C--:B----4-:R-:W-:Y:S02]  /*03c0*/  ISETP.NE.AND P3, PT, R11, R2.reuse, PT ;  /* 0x000000020b00720c */ /* 0x090fe40003f65270 */
[----:B------:R-:W-:Y:S01]  /*03d0*/  ISETP.NE.AND P0, PT, R27, R2, PT ;  /* 0x000000021b00720c */ /* 0x000fe20003f05270 */
[----:B------:R-:W4:Y:S01]  /*03e0*/  LDG.E R11, desc[UR10][R16.64+0x8] ;  /* 0x0000080a100b7981 */ /* 0x000f22000c1e1900 */
[----:B--2---:R-:W-:-:S09]  /*03f0*/  @!P5 DADD R6, R6, R22 ;  /* 0x000000000606d229 */ /* 0x004fd20000000016 */
[----:B------:R-:W2:Y:S01]  /*0400*/  @!P3 LDG.E.64 R22, desc[UR10][R18.64] ;  /* 0x0000000a1216b981 */ /* 0x000ea2000c1e1b00 */
[----:B-----5:R-:W-:Y:S02]  /*0410*/  @!P4 DADD R12, R12, R14 ;  /* 0x000000000c0cc229 */ /* 0x020fe4000000000e */
[----:B---3--:R-:W-:Y:S01]  /*0420*/  @!P4 DADD R6, R6, R24 ;  /* 0x000000000606c229 */ /* 0x008fe20000000018 */
[----:B------:R-:W3:Y:S01]  /*0430*/  @!P3 LDG.E.64 R14, desc[UR10][R18.64+0x8] ;  /* 0x0000080a120eb981 */ /* 0x000ee2000c1e1b00 */
[----:B------:R-:W-:-:S03]  /*0440*/  @!P4 DADD R8, R8, R20 ;  /* 0x000000000808c229 */ /* 0x000fc60000000014 */
[----:B------:R-:W5:Y:S04]  /*0450*/  @!P3 LDG.E.64 R20, desc[UR10][R18.64+0x10] ;  /* 0x0000100a1214b981 */ /* 0x000f68000c1e1b00 */
[----:B------:R-:W5:Y:S01]  /*0460*/  @!P0 LDG.E.64 R24, desc[UR10][R18.64+0x18] ;  /* 0x0000180a12188981 */ /* 0x000f62000c1e1b00 */
[----:B------:R-:W-:Y:S01]  /*0470*/  @!P2 VIADD R10, R10, 0x1 ;  /* 0x000000010a0aa836 */ /* 0x000fe20000000000 */
[----:B----4-:R-:W-:Y:S02]  /*0480*/  ISETP.NE.AND P2, PT, R11, R2, PT ;  /* 0x000000020b00720c */ /* 0x010fe40003f45270 */
        /* <DEDUP_REMOVED lines=9> */
[----:B------:R-:W-:Y:S01]  /*0520*/  @!P6 VIADD R10, R10, 0x1 ;  /* 0x000000010a0ae836 */ /* 0x000fe20000000000 */
[----:B----4-:R-:W-:Y:S01]  /*0530*/  ISETP.NE.AND P6, PT, R11, R2, PT ;  /* 0x000000020b00720c */ /* 0x010fe20003fc5270 */
[----:B--2---:R-:W-:Y:S01]  /*0540*/  @!P0 DADD R8, R8, R22 ;  /* 0x0000000008088229 */ /* 0x004fe20000000016 */
[----:B------:R-:W2:Y:S01]  /*0550*/  @!P2 LDG.E.64 R22, desc[UR10][R18.64+0x40] ;  /* 0x0000400a1216a981 */ /* 0x000ea2000c1e1b00 */
[----:B---3--:R-:W-:-:S10]  /*0560*/  @!P0 DADD R6, R6, R14 ;  /* 0x0000000006068229 */ /* 0x008fd4000000000e */
[----:B------:R-:W3:Y:S01]  /*0570*/  @!P6 LDG.E.64 R14, desc[UR10][R18.64+0x48] ;  /* 0x0000480a120ee981 */ /* 0x000ee2000c1e1b00 */
[----:B-----5:R-:W-:-:S03]  /*0580*/  @!P2 DADD R12, R12, R20 ;  /* 0x000000000c0ca229 */ /* 0x020fc60000000014 */
[----:B------:R-:W4:Y:S01]  /*0590*/  @!P6 LDG.E.64 R20, desc[UR10][R18.64+0x50] ;  /* 0x0000500a1214e981 */ /* 0x000f22000c1e1b00 */
[----:B------:R-:W-:-:S03]  /*05a0*/  @!P2 DADD R8, R8, R24 ;  /* 0x000000000808a229 */ /* 0x000fc60000000018 */
[----:B------:R0:W5:Y:S01]  /*05b0*/  @!P6 LDG.E.64 R24, desc[UR10][R18.64+0x58] ;  /* 0x0000580a1218e981 */ /* 0x000162000c1e1b00 */
[----:B------:R-:W-:Y:S02]  /*05c0*/  @!P5 VIADD R10, R10, 0x1 ;  /* 0x000000010a0ad836 */ /* 0x000fe40000000000 */
[----:B------:R-:W-:Y:S02]  /*05d0*/  VIADD R0, R0, 0x8 ;  /* 0x0000000800007836 */ /* 0x000fe40000000000 */
[----:B------:R-:W-:-:S03]  /*05e0*/  @!P4 VIADD R10, R10, 0x1 ;  /* 0x000000010a0ac836 */ /* 0x000fc60000000000 */
[----:B------:R-:W-:Y:S01]  /*05f0*/  ISETP.NE.AND P4, PT, R0, 0x4000, PT ;  /* 0x000040000000780c */ /* 0x000fe20003f85270 */
[----:B------:R-:W-:Y:S01]  /*0600*/  @!P3 VIADD R10, R10, 0x1 ;  /* 0x000000010a0ab836 */ /* 0x000fe20000000000 */
[----:B0-----:R-:W-:-:S03]  /*0610*/  IADD3 R18, P3, PT, R18, 0xc0, RZ ;  /* 0x000000c012127810 */ /* 0x001fc60007f7e0ff */
[----:B------:R-:W-:Y:S01]  /*0620*/  @!P0 VIADD R10, R10, 0x1 ;  /* 0x000000010a0a8836 */ /* 0x000fe20000000000 */
[----:B------:R-:W-:-:S03]  /*0630*/  IADD3 R16, P0, PT, R16, 0x20, RZ ;  /* 0x0000002010107810 */ /* 0x000fc60007f1e0ff */
[----:B------:R-:W-:Y:S02]  /*0640*/  @!P2 VIADD R10, R10, 0x1 ;  /* 0x000000010a0aa836 */ /* 0x000fe40000000000 */
[----:B------:R-:W-:Y:S02]  /*0650*/  IMAD.X R17, RZ, RZ, R17, P0 ;  /* 0x000000ffff117224 */ /* 0x000fe400000e0611 */
[----:B------:R-:W-:Y:S02]  /*0660*/  IMAD.X R19, RZ, RZ, R19, P3 ;  /* 0x000000ffff137224 */ /* 0x000fe400018e0613 */
[----:B------:R-:W-:Y:S01]  /*0670*/  @!P6 VIADD R10, R10, 0x1 ;  /* 0x000000010a0ae836 */ /* 0x000fe20000000000 */
[----:B--2---:R-:W-:Y:S02]  /*0680*/  @!P2 DADD R6, R6, R22 ;  /* 0x000000000606a229 */ /* 0x004fe40000000016 */
[----:B---3--:R-:W-:Y:S02]  /*0690*/  @!P6 DADD R12, R12, R14 ;  /* 0x000000000c0ce229 */ /* 0x008fe4000000000e */
[----:B----4-:R-:W-:-:S04]  /*06a0*/  @!P6 DADD R8, R8, R20 ;  /* 0x000000000808e229 */ /* 0x010fc80000000014 */
[----:B-----5:R-:W-:Y:S01]  /*06b0*/  @!P6 DADD R6, R6, R24 ;  /* 0x000000000606e229 */ /* 0x020fe20000000018 */
[----:B------:R-:W-:Y:S10]  /*06c0*/  @P4 BRA `(.L_x_0) ;  /* 0xfffffff800c44947 */ /* 0x000ff4000383ffff */
[----:B------:R-:W0:Y:S01]  /*06d0*/  I2F.F64 R10, R10 ;  /* 0x0000000a000a7312 */ /* 0x000e220000201c00 */
[----:B------:R-:W-:Y:S01]  /*06e0*/  IMAD.MOV.U32 R14, RZ, RZ, 0x1 ;  /* 0x00000001ff0e7424 */ /* 0x000fe200078e00ff */
[----:B------:R-:W-:Y:S01]  /*06f0*/  FSETP.GEU.AND P2, PT, |R13|, 6.5827683646048100446e-37, PT ;  /* 0x036000000d00780b */ /* 0x000fe20003f4e200 */
[----:B------:R-:W-:Y:S05]  /*0700*/  BSSY.RECONVERGENT B0, `(.L_x_1) ;  /* 0x0000011000007945 */ /* 0x000fea0003800200 */
[----:B0-----:R-:W0:Y:S02]  /*0710*/  MUFU.RCP64H R15, R11 ;  /* 0x0000000b000f7308 */ /* 0x001e240000001800 */
[----:B0-----:R-:W-:-:S08]  /*0720*/  DFMA R16, -R10, R14, 1 ;  /* 0x3ff000000a10742b */ /* 0x001fd0000000010e */
[----:B------:R-:W-:-:S08]  /*0730*/  DFMA R16, R16, R16, R16 ;  /* 0x000000101010722b */ /* 0x000fd00000000010 */
[----:B------:R-:W-:-:S08]  /*0740*/  DFMA R16, R14, R16, R14 ;  /* 0x000000100e10722b */ /* 0x000fd0000000000e */
[----:B------:R-:W-:-:S08]  /*0750*/  DFMA R14, -R10, R16, 1 ;  /* 0x3ff000000a0e742b */ /* 0x000fd00000000110 */
[----:B------:R-:W-:-:S08]  /*0760*/  DFMA R14, R16, R14, R16 ;  /* 0x0000000e100e722b */ /* 0x000fd00000000010 */
[----:B------:R-:W-:-:S08]  /*0770*/  DMUL R16, R12, R14 ;  /* 0x0000000e0c107228 */ /* 0x000fd00000000000 */
[----:B------:R-:W-:-:S08]  /*0780*/  DFMA R18, -R10, R16, R12 ;  /* 0x000000100a12722b */ /* 0x000fd0000000010c */
[----:B------:R-:W-:-:S10]  /*0790*/  DFMA R14, R14, R18, R16 ;  /* 0x000000120e0e722b */ /* 0x000fd40000000010 */
[----:B------:R-:W-:-:S05]  /*07a0*/  FFMA R0, RZ, R11, R15 ;  /* 0x0000000bff007223 */ /* 0x000fca000000000f */
[----:B------:R-:W-:-:S13]  /*07b0*/  FSETP.GT.AND P0, PT, |R0|, 1.469367938527859385e-39, PT ;  /* 0x001000000000780b */ /* 0x000fda0003f04200 */
[----:B------:R-:W-:Y:S05]  /*07c0*/  @P0 BRA P2, `(.L_x_2) ;  /* 0x0000000000100947 */ /* 0x000fea0001000000 */
[----:B------:R-:W-:Y:S01]  /*07d0*/  MOV R16, R10 ;  /* 0x0000000a00107202 */ /* 0x000fe20000000f00 */
[----:B------:R-:W-:Y:S01]  /*07e0*/  IMAD.MOV.U32 R17, RZ, RZ, R11 ;  /* 0x000000ffff117224 */ /* 0x000fe200078e000b */
[----:B------:R-:W-:-:S07]  /*07f0*/  MOV R0, 0x810 ;  /* 0x0000081000007802 */ /* 0x000fce0000000f00 */
[----:B------:R-:W-:Y:S05]  /*0800*/  CALL.REL.NOINC `($__internal_0_$__cuda_sm20_div_rn_f64_full) ;  /* 0x0000000000d87944 */ /* 0x000fea0003c00000 */
.L_x_2:
[----:B------:R-:W-:Y:S05]  /*0810*/  BSYNC.RECONVERGENT B0 ;  /* 0x0000000000007941 */ /* 0x000fea0003800200 */
.L_x_1:
[----:B------:R-:W0:Y:S01]  /*0820*/  MUFU.RCP64H R13, R11 ;  /* 0x0000000b000d7308 */ /* 0x000e220000001800 */
[----:B------:R-:W-:Y:S01]  /*0830*/  IMAD.MOV.U32 R12, RZ, RZ, 0x1 ;  /* 0x00000001ff0c7424 */ /* 0x000fe200078e00ff */
[----:B------:R1:W-:Y:S01]  /*0840*/  STG.E.64 desc[UR10][R4.64], R14 ;  /* 0x0000000e04007986 */ /* 0x0003e2000c101b0a */
[----:B------:R-:W-:Y:S01]  /*0850*/  FSETP.GEU.AND P2, PT, |R9|, 6.5827683646048100446e-37, PT ;  /* 0x036000000900780b */ /* 0x000fe20003f4e200 */
[----:B------:R-:W-:Y:S03]  /*0860*/  BSSY.RECONVERGENT B0, `(.L_x_3) ;  /* 0x0000014000007945 */ /* 0x000fe60003800200 */
        /* <DEDUP_REMOVED lines=10> */
[----:B-1----:R-:W-:Y:S05]  /*0910*/  @P0 BRA P2, `(.L_x_4) ;  /* 0x0000000000200947 */ /* 0x002fea0001000000 */
[----:B------:R-:W-:Y:S01]  /*0920*/  IMAD.MOV.U32 R12, RZ, RZ, R8 ;  /* 0x000000ffff0c7224 */ /* 0x000fe200078e0008 */
[----:B------:R-:W-:Y:S01]  /*0930*/  MOV R0, 0x980 ;  /* 0x0000098000007802 */ /* 0x000fe20000000f00 */
[----:B------:R-:W-:Y:S02]  /*0940*/  IMAD.MOV.U32 R13, RZ, RZ, R9 ;  /* 0x000000ffff0d7224 */ /* 0x000fe400078e0009 */
[----:B------:R-:W-:Y:S02]  /*0950*/  IMAD.MOV.U32 R16, RZ, RZ, R10 ;  /* 0x000000ffff107224 */ /* 0x000fe400078e000a */
[----:B------:R-:W-:-:S07]  /*0960*/  IMAD.MOV.U32 R17, RZ, RZ, R11 ;  /* 0x000000ffff117224 */ /* 0x000fce00078e000b */
[----:B------:R-:W-:Y:S05]  /*0970*/  CALL.REL.NOINC `($__internal_0_$__cuda_sm20_div_rn_f64_full) ;  /* 0x00000000007c7944 */ /* 0x000fea0003c00000 */
[----:B------:R-:W-:Y:S02]  /*0980*/  IMAD.MOV.U32 R12, RZ, RZ, R14 ;  /* 0x000000ffff0c7224 */ /* 0x000fe400078e000e */
[----:B------:R-:W-:-:S07]  /*0990*/  IMAD.MOV.U32 R13, RZ, RZ, R15 ;  /* 0x000000ffff0d7224 */ /* 0x000fce00078e000f */
.L_x_4:
[----:B------:R-:W-:Y:S05]  /*09a0*/  BSYNC.RECONVERGENT B0 ;  /* 0x0000000000007941 */ /* 0x000fea0003800200 */
.L_x_3:
        /* <DEDUP_REMOVED lines=22> */
[----:B------:R-:W-:Y:S01]  /*0b10*/  MOV R8, R14 ;  /* 0x0000000e00087202 */ /* 0x000fe20000000f00 */
[----:B------:R-:W-:-:S07]  /*0b20*/  IMAD.MOV.U32 R9, RZ, RZ, R15 ;  /* 0x000000ffff097224 */ /* 0x000fce00078e000f */
.L_x_6:
[----:B------:R-:W-:Y:S05]  /*0b30*/  BSYNC.RECONVERGENT B0 ;  /* 0x0000000000007941 */ /* 0x000fea0003800200 */
.L_x_5:
[----:B------:R0:W-:Y:S01]  /*0b40*/  STG.E.64 desc[UR10][R4.64+0x10], R8 ;  /* 0x0000100804007986 */ /* 0x0001e2000c101b0a */
[----:B------:R-:W-:Y:S05]  /*0b50*/  @!P1 BRA `(.L_x_7) ;  /* 0xfffffff400749947 */ /* 0x000fea000383ffff */
[----:B------:R-:W-:Y:S05]  /*0b60*/  EXIT ;  /* 0x000000000000794d */ /* 0x000fea0003800000 */
        .weak           $__internal_0_$__cuda_sm20_div_rn_f64_full
        .type           $__internal_0_$__cuda_sm20_div_rn_f64_full,@function
        .size           $__internal_0_$__cuda_sm20_div_rn_f64_full,(.L_x_34 - $__internal_0_$__cuda_sm20_div_rn_f64_full)
$__internal_0_$__cuda_sm20_div_rn_f64_full:
[----:B------:R-:W-:Y:S01]  /*0b70*/  FSETP.GEU.AND P3, PT, |R13|, 1.469367938527859385e-39, PT ;  /* 0x001000000d00780b */ /* 0x000fe20003f6e200 */
[----:B------:R-:W-:Y:S01]  /*0b80*/  IMAD.MOV.U32 R28, RZ, RZ, 0x1ca00000 ;  /* 0x1ca00000ff1c7424 */ /* 0x000fe200078e00ff */
[C---:B------:R-:W-:Y:S01]  /*0b90*/  FSETP.GEU.AND P0, PT, |R17|.reuse, 1.469367938527859385e-39, PT ;  /* 0x001000001100780b */ /* 0x040fe20003f0e200 */
[----:B------:R-:W-:Y:S01]  /*0ba0*/  IMAD.MOV.U32 R20, RZ, RZ, 0x1 ;  /* 0x00000001ff147424 */ /* 0x000fe200078e00ff */
[----:B------:R-:W-:Y:S01]  /*0bb0*/  LOP3.LUT R14, R17, 0x800fffff, RZ, 0xc0, !PT ;  /* 0x800fffff110e7812 */ /* 0x000fe200078ec0ff */
[----:B------:R-:W-:Y:S01]  /*0bc0*/  BSSY.RECONVERGENT B1, `(.L_x_8) ;  /* 0x0000052000017945 */ /* 0x000fe20003800200 */
[----:B------:R-:W-:Y:S02]  /*0bd0*/  LOP3.LUT R27, R13, 0x7ff00000, RZ, 0xc0, !PT ;  /* 0x7ff000000d1b7812 */ /* 0x000fe400078ec0ff */
[----:B------:R-:W-:Y:S01]  /*0be0*/  LOP3.LUT R15, R14, 0x3ff00000, RZ, 0xfc, !PT ;  /* 0x3ff000000e0f7812 */ /* 0x000fe200078efcff */
[----:B------:R-:W-:Y:S01]  /*0bf0*/  IMAD.MOV.U32 R14, RZ, RZ, R16 ;  /* 0x000000ffff0e7224 */ /* 0x000fe200078e0010 */
[----:B------:R-:W-:-:S03]  /*0c00*/  LOP3.LUT R29, R17, 0x7ff00000, RZ, 0xc0, !PT ;  /* 0x7ff00000111d7812 */ /* 0x000fc600078ec0ff */
[----:B------:R-:W-:Y:S01]  /*0c10*/  @!P3 LOP3.LUT R18, R17, 0x7ff00000, RZ, 0xc0, !PT ;  /* 0x7ff000001112b812 */ /* 0x000fe200078ec0ff */
[----:B------:R-:W-:Y:S01]  /*0c20*/  @!P3 IMAD.MOV.U32 R22, RZ, RZ, RZ ;  /* 0x000000ffff16b224 */ /* 0x000fe200078e00ff */
[----:B------:R-:W-:Y:S01]  /*0c30*/  @!P0 DMUL R14, R16, 8.98846567431157953865e+307 ;  /* 0x7fe00000100e8828 */ /* 0x000fe20000000000 */
[C---:B------:R-:W-:Y:S02]  /*0c40*/  ISETP.GE.U32.AND P2, PT, R27.reuse, R29, PT ;  /* 0x0000001d1b00720c */ /* 0x040fe40003f46070 */
[----:B------:R-:W-:Y:S01]  /*0c50*/  @!P3 ISETP.GE.U32.AND P4, PT, R27, R18, PT ;  /* 0x000000121b00b20c */ /* 0x000fe20003f86070 */
[----:B------:R-:W-:Y:S01]  /*0c60*/  IMAD.MOV.U32 R18, RZ, RZ, R12 ;  /* 0x000000ffff127224 */ /* 0x000fe200078e000c */
[C---:B------:R-:W-:Y:S01]  /*0c70*/  SEL R19, R28.reuse, 0x63400000, !P2 ;  /* 0x634000001c137807 */ /* 0x040fe20005000000 */
[----:B------:R-:W0:Y:S01]  /*0c80*/  MUFU.RCP64H R21, R15 ;  /* 0x0000000f00157308 */ /* 0x000e220000001800 */
[----:B------:R-:W-:Y:S02]  /*0c90*/  @!P3 SEL R23, R28, 0x63400000, !P4 ;  /* 0x634000001c17b807 */ /* 0x000fe40006000000 */
[----:B------:R-:W-:-:S02]  /*0ca0*/  LOP3.LUT R19, R19, 0x800fffff, R13, 0xf8, !PT ;  /* 0x800fffff13137812 */ /* 0x000fc400078ef80d */
[----:B------:R-:W-:Y:S02]  /*0cb0*/  @!P3 LOP3.LUT R23, R23, 0x80000000, R13, 0xf8, !PT ;  /* 0x800000001717b812 */ /* 0x000fe400078ef80d */
[----:B------:R-:W-:Y:S02]  /*0cc0*/  @!P0 LOP3.LUT R29, R15, 0x7ff00000, RZ, 0xc0, !PT ;  /* 0x7ff000000f1d8812 */ /* 0x000fe400078ec0ff */
[----:B------:R-:W-:-:S06]  /*0cd0*/  @!P3 LOP3.LUT R23, R23, 0x100000, RZ, 0xfc, !PT ;  /* 0x001000001717b812 */ /* 0x000fcc00078efcff */
[----:B------:R-:W-:Y:S02]  /*0ce0*/  @!P3 DFMA R18, R18, 2, -R22 ;  /* 0x400000001212b82b */ /* 0x000fe40000000816 */
[----:B0-----:R-:W-:-:S08]  /*0cf0*/  DFMA R22, R20, -R14, 1 ;  /* 0x3ff000001416742b */ /* 0x001fd0000000080e */
[----:B------:R-:W-:-:S08]  /*0d00*/  DFMA R22, R22, R22, R22 ;  /* 0x000000161616722b */ /* 0x000fd00000000016 */
[----:B------:R-:W-:-:S08]  /*0d10*/  DFMA R22, R20, R22, R20 ;  /* 0x000000161416722b */ /* 0x000fd00000000014 */
[----:B------:R-:W-:-:S08]  /*0d20*/  DFMA R20, R22, -R14, 1 ;  /* 0x3ff000001614742b */ /* 0x000fd0000000080e */
[----:B------:R-:W-:-:S08]  /*0d30*/  DFMA R20, R22, R20, R22 ;  /* 0x000000141614722b */ /* 0x000fd00000000016 */
[----:B------:R-:W-:-:S08]  /*0d40*/  DMUL R22, R20, R18 ;  /* 0x0000001214167228 */ /* 0x000fd00000000000 */
[----:B------:R-:W-:-:S08]  /*0d50*/  DFMA R24, R22, -R14, R18 ;  /* 0x8000000e1618722b */ /* 0x000fd00000000012 */
[----:B------:R-:W-:Y:S01]  /*0d60*/  DFMA R24, R20, R24, R22 ;  /* 0x000000181418722b */ /* 0x000fe20000000016 */
[----:B------:R-:W-:Y:S01]  /*0d70*/  IMAD.MOV.U32 R22, RZ, RZ, R27 ;  /* 0x000000ffff167224 */ /* 0x000fe200078e001b */
[----:B------:R-:W-:-:S05]  /*0d80*/  @!P3 LOP3.LUT R22, R19, 0x7ff00000, RZ, 0xc0, !PT ;  /* 0x7ff000001316b812 */ /* 0x000fca00078ec0ff */
[----:B------:R-:W-:-:S05]  /*0d90*/  VIADD R20, R22, 0xffffffff ;  /* 0xffffffff16147836 */ /* 0x000fca0000000000 */
[----:B------:R-:W-:Y:S01]  /*0da0*/  ISETP.GT.U32.AND P0, PT, R20, 0x7feffffe, PT ;  /* 0x7feffffe1400780c */ /* 0x000fe20003f04070 */
[----:B------:R-:W-:-:S05]  /*0db0*/  VIADD R20, R29, 0xffffffff ;  /* 0xffffffff1d147836 */ /* 0x000fca0000000000 */
[----:B------:R-:W-:-:S13]  /*0dc0*/  ISETP.GT.U32.OR P0, PT, R20, 0x7feffffe, P0 ;  /* 0x7feffffe1400780c */ /* 0x000fda0000704470 */
[----:B------:R-:W-:Y:S05]  /*0dd0*/  @P0 BRA `(.L_x_9) ;  /* 0x00000000006c0947 */ /* 0x000fea0003800000 */
[----:B------:R-:W-:-:S04]  /*0de0*/  LOP3.LUT R20, R17, 0x7ff00000, RZ, 0xc0, !PT ;  /* 0x7ff0000011147812 */ /* 0x000fc800078ec0ff */
[CC--:B------:R-:W-:Y:S02]  /*0df0*/  VIADDMNMX R12, R27.reuse, -R20.reuse, 0xb9600000, !PT ;  /* 0xb96000001b0c7446 */ /* 0x0c0fe40007800914 */
[----:B------:R-:W-:Y:S02]  /*0e00*/  ISETP.GE.U32.AND P0, PT, R27, R20, PT ;  /* 0x000000141b00720c */ /* 0x000fe40003f06070 */
[----:B------:R-:W-:Y:S02]  /*0e10*/  VIMNMX R12, PT, PT, R12, 0x46a00000, PT ;  /* 0x46a000000c0c7848 */ /* 0x000fe40003fe0100 */
[----:B------:R-:W-:-:S05]  /*0e20*/  SEL R13, R28, 0x63400000, !P0 ;  /* 0x634000001c0d7807 */ /* 0x000fca0004000000 */
[----:B------:R-:W-:Y:S02]  /*0e30*/  IMAD.IADD R22, R12, 0x1, -R13 ;  /* 0x000000010c167824 */ /* 0x000fe400078e0a0d */
[----:B------:R-:W-:Y:S02]  /*0e40*/  IMAD.MOV.U32 R12, RZ, RZ, RZ ;  /* 0x000000ffff0c7224 */ /* 0x000fe400078e00ff */
[----:B------:R-:W-:-:S06]  /*0e50*/  VIADD R13, R22, 0x7fe00000 ;  /* 0x7fe00000160d7836 */ /* 0x000fcc0000000000 */
[----:B------:R-:W-:-:S10]  /*0e60*/  DMUL R20, R24, R12 ;  /* 0x0000000c18147228 */ /* 0x000fd40000000000 */
[----:B------:R-:W-:-:S13]  /*0e70*/  FSETP.GTU.AND P0, PT, |R21|, 1.469367938527859385e-39, PT ;  /* 0x001000001500780b */ /* 0x000fda0003f0c200 */
[----:B------:R-:W-:Y:S05]  /*0e80*/  @P0 BRA `(.L_x_10) ;  /* 0x0000000000940947 */ /* 0x000fea0003800000 */
[----:B------:R-:W-:-:S06]  /*0e90*/  DFMA R14, R24, -R14, R18 ;  /* 0x8000000e180e722b */ /* 0x000fcc0000000012 */
[----:B------:R-:W-:-:S04]  /*0ea0*/  IMAD.MOV.U32 R14, RZ, RZ, RZ ;  /* 0x000000ffff0e7224 */ /* 0x000fc800078e00ff */
[C---:B------:R-:W-:Y:S02]  /*0eb0*/  FSETP.NEU.AND P0, PT, R15.reuse, RZ, PT ;  /* 0x000000ff0f00720b */ /* 0x040fe40003f0d000 */
[----:B------:R-:W-:-:S04]  /*0ec0*/  LOP3.LUT R17, R15, 0x80000000, R17, 0x48, !PT ;  /* 0x800000000f117812 */ /* 0x000fc800078e4811 */
[----:B------:R-:W-:-:S07]  /*0ed0*/  LOP3.LUT R15, R17, R13, RZ, 0xfc, !PT ;  /* 0x0000000d110f7212 */ /* 0x000fce00078efcff */
[----:B------:R-:W-:Y:S05]  /*0ee0*/  @!P0 BRA `(.L_x_10) ;  /* 0x00000000007c8947 */ /* 0x000fea0003800000 */
[----:B------:R-:W-:Y:S01]  /*0ef0*/  IADD3 R13, PT, PT, -R22, RZ, RZ ;  /* 0x000000ff160d7210 */ /* 0x000fe20007ffe1ff */
[----:B------:R-:W-:Y:S01]  /*0f00*/  IMAD.MOV.U32 R12, RZ, RZ, RZ ;  /* 0x000000ffff0c7224 */ /* 0x000fe200078e00ff */
[----:B------:R-:W-:-:S05]  /*0f10*/  DMUL.RP R14, R24, R14 ;  /* 0x0000000e180e7228 */ /* 0x000fca0000008000 */
[----:B------:R-:W-:-:S05]  /*0f20*/  DFMA R12, R20, -R12, R24 ;  /* 0x8000000c140c722b */ /* 0x000fca0000000018 */
[----:B------:R-:W-:Y:S02]  /*0f30*/  LOP3.LUT R17, R15, R17, RZ, 0x3c, !PT ;  /* 0x000000110f117212 */ /* 0x000fe400078e3cff */
[----:B------:R-:W-:-:S04]  /*0f40*/  IADD3 R12, PT, PT, -R22, -0x43300000, RZ ;  /* 0xbcd00000160c7810 */ /* 0x000fc80007ffe1ff */
[----:B------:R-:W-:-:S04]  /*0f50*/  FSETP.NEU.AND P0, PT, |R13|, R12, PT ;  /* 0x0000000c0d00720b */ /* 0x000fc80003f0d200 */
[----:B------:R-:W-:Y:S02]  /*0f60*/  FSEL R20, R14, R20, !P0 ;  /* 0x000000140e147208 */ /* 0x000fe40004000000 */
[----:B------:R-:W-:Y:S01]  /*0f70*/  FSEL R21, R17, R21, !P0 ;  /* 0x0000001511157208 */ /* 0x000fe20004000000 */
[----:B------:R-:W-:Y:S06]  /*0f80*/  BRA `(.L_x_10) ;  /* 0x0000000000547947 */ /* 0x000fec0003800000 */
.L_x_9:
[----:B------:R-:W-:-:S14]  /*0f90*/  DSETP.NAN.AND P0, PT, R12, R12, PT ;  /* 0x0000000c0c00722a */ /* 0x000fdc0003f08000 */
[----:B------:R-:W-:Y:S05]  /*0fa0*/  @P0 BRA `(.L_x_11) ;  /* 0x0000000000440947 */ /* 0x000fea0003800000 */
[----:B------:R-:W-:-:S14]  /*0fb0*/  DSETP.NAN.AND P0, PT, R16, R16, PT ;  /* 0x000000101000722a */ /* 0x000fdc0003f08000 */
[----:B------:R-:W-:Y:S05]  /*0fc0*/  @P0 BRA `(.L_x_12) ;  /* 0x0000000000300947 */ /* 0x000fea0003800000 */
[----:B------:R-:W-:Y:S01]  /*0fd0*/  ISETP.NE.AND P0, PT, R22, R29, PT ;  /* 0x0000001d1600720c */ /* 0x000fe20003f05270 */
[----:B------:R-:W-:Y:S02]  /*0fe0*/  IMAD.MOV.U32 R20, RZ, RZ, 0x0 ;  /* 0x00000000ff147424 */ /* 0x000fe400078e00ff */
[----:B------:R-:W-:-:S10]  /*0ff0*/  IMAD.MOV.U32 R21, RZ, RZ, -0x80000 ;  /* 0xfff80000ff157424 */ /* 0x000fd400078e00ff */
[----:B------:R-:W-:Y:S05]  /*1000*/  @!P0 BRA `(.L_x_10) ;  /* 0x0000000000348947 */ /* 0x000fea0003800000 */
[----:B------:R-:W-:Y:S02]  /*1010*/  ISETP.NE.AND P0, PT, R22, 0x7ff00000, PT ;  /* 0x7ff000001600780c */ /* 0x000fe40003f05270 */
[----:B------:R-:W-:Y:S02]  /*1020*/  LOP3.LUT R21, R13, 0x80000000, R17, 0x48, !PT ;  /* 0x800000000d157812 */ /* 0x000fe400078e4811 */
[----:B------:R-:W-:-:S13]  /*1030*/  ISETP.EQ.OR P0, PT, R29, RZ, !P0 ;  /* 0x000000ff1d00720c */ /* 0x000fda0004702670 */
[----:B------:R-:W-:Y:S01]  /*1040*/  @P0 LOP3.LUT R12, R21, 0x7ff00000, RZ, 0xfc, !PT ;  /* 0x7ff00000150c0812 */ /* 0x000fe200078efcff */
[----:B------:R-:W-:Y:S02]  /*1050*/  @!P0 IMAD.MOV.U32 R20, RZ, RZ, RZ ;  /* 0x000000ffff148224 */ /* 0x000fe400078e00ff */
[----:B------:R-:W-:Y:S02]  /*1060*/  @P0 IMAD.MOV.U32 R20, RZ, RZ, RZ ;  /* 0x000000ffff140224 */ /* 0x000fe400078e00ff */
[----:B------:R-:W-:Y:S01]  /*1070*/  @P0 IMAD.MOV.U32 R21, RZ, RZ, R12 ;  /* 0x000000ffff150224 */ /* 0x000fe200078e000c */
[----:B------:R-:W-:Y:S06]  /*1080*/  BRA `(.L_x_10) ;  /* 0x0000000000147947 */ /* 0x000fec0003800000 */
.L_x_12:
[----:B------:R-:W-:Y:S01]  /*1090*/  LOP3.LUT R21, R17, 0x80000, RZ, 0xfc, !PT ;  /* 0x0008000011157812 */ /* 0x000fe200078efcff */
[----:B------:R-:W-:Y:S01]  /*10a0*/  IMAD.MOV.U32 R20, RZ, RZ, R16 ;  /* 0x000000ffff147224 */ /* 0x000fe200078e0010 */
[----:B------:R-:W-:Y:S06]  /*10b0*/  BRA `(.L_x_10) ;  /* 0x0000000000087947 */ /* 0x000fec0003800000 */
.L_x_11:
[----:B------:R-:W-:Y:S01]  /*10c0*/  LOP3.LUT R21, R13, 0x80000, RZ, 0xfc, !PT ;  /* 0x000800000d157812 */ /* 0x000fe200078efcff */
[----:B------:R-:W-:-:S07]  /*10d0*/  IMAD.MOV.U32 R20, RZ, RZ, R12 ;  /* 0x000000ffff147224 */ /* 0x000fce00078e000c */
.L_x_10:
[----:B------:R-:W-:Y:S05]  /*10e0*/  BSYNC.RECONVERGENT B1 ;  /* 0x0000000000017941 */ /* 0x000fea0003800200 */
.L_x_8:
[----:B------:R-:W-:Y:S02]  /*10f0*/  IMAD.MOV.U32 R12, RZ, RZ, R0 ;  /* 0x000000ffff0c7224 */ /* 0x000fe400078e0000 */
[----:B------:R-:W-:Y:S02]  /*1100*/  IMAD.MOV.U32 R13, RZ, RZ, 0x0 ;  /* 0x00000000ff0d7424 */ /* 0x000fe400078e00ff */
[----:B------:R-:W-:Y:S02]  /*1110*/  IMAD.MOV.U32 R14, RZ, RZ, R20 ;  /* 0x000000ffff0e7224 */ /* 0x000fe400078e0014 */
[----:B------:R-:W-:Y:S01]  /*1120*/  IMAD.MOV.U32 R15, RZ, RZ, R21 ;  /* 0x000000ffff0f7224 */ /* 0x000fe200078e0015 */
[----:B------:R-:W-:Y:S06]  /*1130*/  RET.REL.NODEC R12 `(_Z16computeCentroidsPdPiS_) ;  /* 0xffffffec0cb07950 */ /* 0x000fec0003c3ffff */
.L_x_13:
[----:B------:R-:W-:-:S00]  /*1140*/  BRA `(.L_x_13) ;  /* 0xfffffffc00fc7947 */ /* 0x000fc0000383ffff */
[----:B------:R-:W-:-:S00]  /*1150*/  NOP ;  /* 0x0000000000007918 */ /* 0x000fc00000000000 */
        /* <DEDUP_REMOVED lines=10> */
.L_x_34:


//--------------------- .text._Z20findclosestcentroidsPdS_Pi --------------------------
	.section	.text._Z20findclosestcentroidsPdS_Pi,"ax",@progbits
	.align	128
        .global         _Z20findclosestcentroidsPdS_Pi
        .type           _Z20findclosestcentroidsPdS_Pi,@function
        .size           _Z20findclosestcentroidsPdS_Pi,(.L_x_35 - _Z20findclosestcentroidsPdS_Pi)
        .other          _Z20findclosestcentroidsPdS_Pi,@"STO_CUDA_ENTRY STV_DEFAULT"
_Z20findclosestcentroidsPdS_Pi:
.text._Z20findclosestcentroidsPdS_Pi:
[----:B------:R-:W-:Y:S01]  /*0000*/  LDC R1, c[0x0][0x37c] ;  /* 0x0000df00ff017b82 */ /* 0x000fe20000000800 */
[----:B------:R-:W0:Y:S07]  /*0010*/  S2R R7, SR_TID.X ;  /* 0x0000000000077919 */ /* 0x000e2e0000002100 */
[----:B------:R-:W0:Y:S08]  /*0020*/  S2UR UR4, SR_CTAID.X ;  /* 0x00000000000479c3 */ /* 0x000e300000002500 */
[----:B------:R-:W0:Y:S01]  /*0030*/  LDC R8, c[0x0][0x360] ;  /* 0x0000d800ff087b82 */ /* 0x000e220000000800 */
[----:B------:R-:W1:Y:S01]  /*0040*/  LDCU UR5, c[0x0][0x370] ;  /* 0x00006e00ff0577ac */ /* 0x000e620008000800 */
[----:B0-----:R-:W-:-:S02]  /*0050*/  IMAD R7, R8, UR4, R7 ;  /* 0x0000000408077c24 */ /* 0x001fc4000f8e0207 */
[----:B-1----:R-:W-:-:S03]  /*0060*/  IMAD R8, R8, UR5, RZ ;  /* 0x0000000508087c24 */ /* 0x002fc6000f8e02ff */
[----:B------:R-:W-:-:S13]  /*0070*/  ISETP.GT.AND P0, PT, R7, 0x3fff, PT ;  /* 0x00003fff0700780c */ /* 0x000fda0003f04270 */
[----:B------:R-:W-:Y:S05]  /*0080*/  @P0 EXIT ;  /* 0x000000000000094d */ /* 0x000fea0003800000 */
[----:B------:R-:W0:Y:S01]  /*0090*/  I2F.U32.RP R4, R8 ;  /* 0x0000000800047306 */ /* 0x000e220000209000 */
[----:B------:R-:W-:Y:S01]  /*00a0*/  IADD3 R0, PT, PT, R7, R8, RZ ;  /* 0x0000000807007210 */ /* 0x000fe20007ffe0ff */
[----:B------:R-:W-:Y:S01]  /*00b0*/  IMAD.MOV R9, RZ, RZ, -R8 ;  /* 0x000000ffff097224 */ /* 0x000fe200078e0a08 */
[----:B------:R-:W-:Y:S01]  /*00c0*/  ISETP.NE.U32.AND P2, PT, R8, RZ, PT ;  /* 0x000000ff0800720c */ /* 0x000fe20003f45070 */
[----:B------:R-:W1:Y:S01]  /*00d0*/  LDCU.64 UR4, c[0x0][0x358] ;  /* 0x00006b00ff0477ac */ /* 0x000e620008000a00 */
[C---:B------:R-:W-:Y:S01]  /*00e0*/  ISETP.GE.AND P0, PT, R0.reuse, 0x4000, PT ;  /* 0x000040000000780c */ /* 0x040fe20003f06270 */
[----:B------:R-:W-:Y:S01]  /*00f0*/  BSSY.RECONVERGENT B0, `(.L_x_14) ;  /* 0x00000bb000007945 */ /* 0x000fe20003800200 */
[----:B------:R-:W-:Y:S02]  /*0100*/  VIMNMX R5, PT, PT, R0, 0x4000, !PT ;  /* 0x0000400000057848 */ /* 0x000fe40007fe0100 */
[----:B------:R-:W-:-:S04]  /*0110*/  SEL R6, RZ, 0x1, P0 ;  /* 0x00000001ff067807 */ /* 0x000fc80000000000 */
[----:B------:R-:W-:Y:S01]  /*0120*/  IADD3 R5, PT, PT, R5, -R0, -R6 ;  /* 0x8000000005057210 */ /* 0x000fe20007ffe806 */
[----:B0-----:R-:W0:Y:S02]  /*0130*/  MUFU.RCP R4, R4 ;  /* 0x0000000400047308 */ /* 0x001e240000001000 */
[----:B0-----:R-:W-:-:S06]  /*0140*/  VIADD R2, R4, 0xffffffe ;  /* 0x0ffffffe04027836 */ /* 0x001fcc0000000000 */
[----:B------:R0:W2:Y:S02]  /*0150*/  F2I.FTZ.U32.TRUNC.NTZ R3, R2 ;  /* 0x0000000200037305 */ /* 0x0000a4000021f000 */
[----:B0-----:R-:W-:Y:S02]  /*0160*/  IMAD.MOV.U32 R2, RZ, RZ, RZ ;  /* 0x000000ffff027224 */ /* 0x001fe400078e00ff */
[----:B--2---:R-:W-:-:S04]  /*0170*/  IMAD R9, R9, R3, RZ ;  /* 0x0000000309097224 */ /* 0x004fc800078e02ff */
[----:B------:R-:W-:-:S06]  /*0180*/  IMAD.HI.U32 R4, R3, R9, R2 ;  /* 0x0000000903047227 */ /* 0x000fcc00078e0002 */
[----:B------:R-:W-:-:S04]  /*0190*/  IMAD.HI.U32 R3, R4, R5, RZ ;  /* 0x0000000504037227 */ /* 0x000fc800078e00ff */
[----:B------:R-:W-:-:S04]  /*01a0*/  IMAD.MOV R0, RZ, RZ, -R3 ;  /* 0x000000ffff007224 */ /* 0x000fc800078e0a03 */
[----:B------:R-:W-:-:S05]  /*01b0*/  IMAD R5, R8, R0, R5 ;  /* 0x0000000008057224 */ /* 0x000fca00078e0205 */
[----:B------:R-:W-:-:S13]  /*01c0*/  ISETP.GE.U32.AND P0, PT, R5, R8, PT ;  /* 0x000000080500720c */ /* 0x000fda0003f06070 */
[----:B------:R-:W-:Y:S01]  /*01d0*/  @P0 IADD3 R5, PT, PT, -R8, R5, RZ ;  /* 0x0000000508050210 */ /* 0x000fe20007ffe1ff */
[----:B------:R-:W-:-:S03]  /*01e0*/  @P0 VIADD R3, R3, 0x1 ;  /* 0x0000000103030836 */ /* 0x000fc60000000000 */
[----:B------:R-:W-:Y:S01]  /*01f0*/  ISETP.GE.U32.AND P1, PT, R5, R8, PT ;  /* 0x000000080500720c */ /* 0x000fe20003f26070 */
[----:B------:R-:W-:-:S12]  /*0200*/  IMAD.MOV.U32 R5, RZ, RZ, RZ ;  /* 0x000000ffff057224 */ /* 0x000fd800078e00ff */
[----:B------:R-:W-:Y:S01]  /*0210*/  @P1 VIADD R3, R3, 0x1 ;  /* 0x0000000103031836 */ /* 0x000fe20000000000 */
[----:B------:R-:W-:-:S04]  /*0220*/  @!P2 LOP3.LUT R3, RZ, R8, RZ, 0x33, !PT ;  /* 0x00000008ff03a212 */ /* 0x000fc800078e33ff */
[----:B------:R-:W-:-:S04]  /*0230*/  IADD3 R6, PT, PT, R6, R3, RZ ;  /* 0x0000000306067210 */ /* 0x000fc80007ffe0ff */
[----:B------:R-:W-:-:S13]  /*0240*/  ISETP.NE.AND P0, PT, R6, RZ, PT ;  /* 0x000000ff0600720c */ /* 0x000fda0003f05270 */
[----:B-1----:R-:W-:Y:S05]  /*0250*/  @!P0 BRA `(.L_x_15) ;  /* 0x0000000800908947 */ /* 0x002fea0003800000 */
[----:B------:R-:W0:Y:S01]  /*0260*/  LDC.64 R14, c[0x0][0x380] ;  /* 0x0000e000ff0e7b82 */ /* 0x000e220000000a00 */
[----:B------:R-:W-:Y:S01]  /*0270*/  VIADD R5, R6, 0x1 ;  /* 0x0000000106057836 */ /* 0x000fe20000000000 */
[----:B------:R-:W-:Y:S01]  /*0280*/  MOV R3, R7 ;  /* 0x0000000700037202 */ /* 0x000fe20000000f00 */
[----:B------:R-:W-:-:S03]  /*0290*/  IMAD R4, R7, 0x3, RZ ;  /* 0x0000000307047824 */ /* 0x000fc600078e02ff */
[----:B------:R-:W-:Y:S02]  /*02a0*/  LOP3.LUT R5, R5, 0xfffffffe, RZ, 0xc0, !PT ;  /* 0xfffffffe05057812 */ /* 0x000fe400078ec0ff */
[----:B------:R-:W1:Y:S03]  /*02b0*/  LDC.64 R12, c[0x0][0x390] ;  /* 0x0000e400ff0c7b82 */ /* 0x000e660000000a00 */
[----:B------:R-:W-:-:S07]  /*02c0*/  IMAD.MOV R2, RZ, RZ, -R5 ;  /* 0x000000ffff027224 */ /* 0x000fce00078e0a05 */
.L_x_24:
[----:B--2---:R-:W2:Y:S01]  /*02d0*/  LDC.64 R24, c[0x0][0x388] ;  /* 0x0000e200ff187b82 */ /* 0x004ea20000000a00 */
[----:B0-----:R-:W-:-:S05]  /*02e0*/  IMAD.WIDE R18, R4, 0x8, R14 ;  /* 0x0000000804127825 */ /* 0x001fca00078e020e */
[----:B------:R-:W3:Y:S04]  /*02f0*/  LDG.E.64 R20, desc[UR4][R18.64+0x8] ;  /* 0x0000080412147981 */ /* 0x000ee8000c1e1b00 */
[----:B------:R-:W4:Y:S04]  /*0300*/  LDG.E.64 R22, desc[UR4][R18.64] ;  /* 0x0000000412167981 */ /* 0x000f28000c1e1b00 */
[----:B------:R-:W5:Y:S04]  /*0310*/  LDG.E.64 R16, desc[UR4][R18.64+0x10] ;  /* 0x0000100412107981 */ /* 0x000f68000c1e1b00 */
[----:B--2---:R-:W3:Y:S04]  /*0320*/  LDG.E.64 R28, desc[UR4][R24.64+0x8] ;  /* 0x00000804181c7981 */ /* 0x004ee8000c1e1b00 */
[----:B------:R-:W4:Y:S04]  /*0330*/  LDG.E.64 R26, desc[UR4][R24.64] ;  /* 0x00000004181a7981 */ /* 0x000f28000c1e1b00 */
[----:B------:R-:W5:Y:S01]  /*0340*/  LDG.E.64 R10, desc[UR4][R24.64+0x10] ;  /* 0x00001004180a7981 */ /* 0x000f62000c1e1b00 */
[----:B------:R-:W-:Y:S01]  /*0350*/  MOV R34, 0x0 ;  /* 0x0000000000227802 */ /* 0x000fe20000000f00 */
[----:B------:R-:W-:Y:S01]  /*0360*/  IMAD.MOV.U32 R35, RZ, RZ, 0x3fd80000 ;  /* 0x3fd80000ff237424 */ /* 0x000fe200078e00ff */
[----:B------:R-:W-:Y:S01]  /*0370*/  BSSY.RECONVERGENT B1, `(.L_x_16) ;  /* 0x000001b000017945 */ /* 0x000fe20003800200 */
[----:B---3--:R-:W-:-:S02]  /*0380*/  DADD R28, R20, -R28 ;  /* 0x00000000141c7229 */ /* 0x008fc4000000081c */
[----:B----4-:R-:W-:-:S06]  /*0390*/  DADD R26, R22, -R26 ;  /* 0x00000000161a7229 */ /* 0x010fcc000000081a */
[----:B------:R-:W-:Y:S02]  /*03a0*/  DMUL R28, R28, R28 ;  /* 0x0000001c1c1c7228 */ /* 0x000fe40000000000 */
[----:B-----5:R-:W-:-:S06]  /*03b0*/  DADD R10, R16, -R10 ;  /* 0x00000000100a7229 */ /* 0x020fcc000000080a */
[----:B------:R-:W-:-:S08]  /*03c0*/  DFMA R26, R26, R26, R28 ;  /* 0x0000001a1a1a722b */ /* 0x000fd0000000001c */
[----:B------:R-:W-:-:S06]  /*03d0*/  DFMA R26, R10, R10, R26 ;  /* 0x0000000a0a1a722b */ /* 0x000fcc000000001a */
[----:B------:R-:W0:Y:S04]  /*03e0*/  MUFU.RSQ64H R33, R27 ;  /* 0x0000001b00217308 */ /* 0x000e280000001c00 */
[----:B------:R-:W-:-:S06]  /*03f0*/  VIADD R32, R27, 0xfcb00000 ;  /* 0xfcb000001b207836 */ /* 0x000fcc0000000000 */
[----:B0-----:R-:W-:-:S08]  /*0400*/  DMUL R10, R32, R32 ;  /* 0x00000020200a7228 */ /* 0x001fd00000000000 */
[----:B------:R-:W-:-:S08]  /*0410*/  DFMA R10, R26, -R10, 1 ;  /* 0x3ff000001a0a742b */ /* 0x000fd0000000080a */
[----:B------:R-:W-:Y:S02]  /*0420*/  DFMA R34, R10, R34, 0.5 ;  /* 0x3fe000000a22742b */ /* 0x000fe40000000022 */
[----:B------:R-:W-:-:S08]  /*0430*/  DMUL R10, R32, R10 ;  /* 0x0000000a200a7228 */ /* 0x000fd00000000000 */
[----:B------:R-:W-:Y:S01]  /*0440*/  DFMA R34, R34, R10, R32 ;  /* 0x0000000a2222722b */ /* 0x000fe20000000020 */
[----:B------:R-:W-:-:S07]  /*0450*/  ISETP.GE.U32.AND P0, PT, R32, 0x7ca00000, PT ;  /* 0x7ca000002000780c */ /* 0x000fce0003f06070 */
[----:B------:R-:W-:Y:S02]  /*0460*/  DMUL R30, R26, R34 ;  /* 0x000000221a1e7228 */ /* 0x000fe40000000000 */
[----:B------:R-:W-:Y:S01]  /*0470*/  VIADD R11, R35, 0xfff00000 ;  /* 0xfff00000230b7836 */ /* 0x000fe20000000000 */
[----:B------:R-:W-:-:S05]  /*0480*/  MOV R10, R34 ;  /* 0x00000022000a7202 */ /* 0x000fca0000000f00 */
[----:B------:R-:W-:-:S08]  /*0490*/  DFMA R28, R30, -R30, R26 ;  /* 0x8000001e1e1c722b */ /* 0x000fd0000000001a */
[----:B------:R-:W-:Y:S01]  /*04a0*/  DFMA R24, R28, R10, R30 ;  /* 0x0000000a1c18722b */ /* 0x000fe2000000001e */
[----:B------:R-:W-:Y:S10]  /*04b0*/  @!P0 BRA `(.L_x_17) ;  /* 0x0000000000188947 */ /* 0x000ff40003800000 */
[----:B------:R-:W-:Y:S01]  /*04c0*/  IMAD.MOV.U32 R0, RZ, RZ, R34 ;  /* 0x000000ffff007224 */ /* 0x000fe200078e0022 */
[----:B------:R-:W-:Y:S01]  /*04d0*/  MOV R10, 0x500 ;  /* 0x00000500000a7802 */ /* 0x000fe20000000f00 */
[----:B------:R-:W-:-:S07]  /*04e0*/  IMAD.MOV.U32 R9, RZ, RZ, R11 ;  /* 0x000000ffff097224 */ /* 0x000fce00078e000b */
[----:B-1----:R-:W-:Y:S05]  /*04f0*/  CALL.REL.NOINC `($__internal_1_$__cuda_sm20_dsqrt_rn_f64_mediumpath_v1) ;  /* 0x0000000c00347944 */ /* 0x002fea0003c00000 */
[----:B------:R-:W-:Y:S01]  /*0500*/  MOV R24, R0 ;  /* 0x0000000000187202 */ /* 0x000fe20000000f00 */
[----:B------:R-:W-:-:S07]  /*0510*/  IMAD.MOV.U32 R25, RZ, RZ, R9 ;  /* 0x000000ffff197224 */ /* 0x000fce00078e0009 */
.L_x_17:
[----:B------:R-:W-:Y:S05]  /*0520*/  BSYNC.RECONVERGENT B1 ;  /* 0x0000000000017941 */ /* 0x000fea0003800200 */
.L_x_16:
[----:B------:R-:W0:Y:S02]  /*0530*/  LDC.64 R30, c[0x0][0x388] ;  /* 0x0000e200ff1e7b82 */ /* 0x000e240000000a00 */
[----:B0-----:R-:W2:Y:S04]  /*0540*/  LDG.E.64 R28, desc[UR4][R30.64+0x20] ;  /* 0x000020041e1c7981 */ /* 0x001ea8000c1e1b00 */
[----:B------:R-:W3:Y:S04]  /*0550*/  LDG.E.64 R26, desc[UR4][R30.64+0x18] ;  /* 0x000018041e1a7981 */ /* 0x000ee8000c1e1b00 */
[----:B------:R-:W4:Y:S01]  /*0560*/  LDG.E.64 R10, desc[UR4][R30.64+0x28] ;  /* 0x000028041e0a7981 */ /* 0x000f22000c1e1b00 */
[----:B------:R-:W-:Y:S01]  /*0570*/  BSSY.RECONVERGENT B1, `(.L_x_18) ;  /* 0x000001d000017945 */ /* 0x000fe20003800200 */
[----:B--2---:R-:W-:-:S02]  /*0580*/  DADD R28, R20, -R28 ;  /* 0x00000000141c7229 */ /* 0x004fc4000000081c */
[----:B---3--:R-:W-:-:S06]  /*0590*/  DADD R26, R22, -R26 ;  /* 0x00000000161a7229 */ /* 0x008fcc000000081a */
[----:B------:R-:W-:Y:S02]  /*05a0*/  DMUL R28, R28, R28 ;  /* 0x0000001c1c1c7228 */ /* 0x000fe40000000000 */
[----:B----4-:R-:W-:Y:S01]  /*05b0*/  DADD R10, R16, -R10 ;  /* 0x00000000100a7229 */ /* 0x010fe2000000080a */
[----:B------:R-:W-:Y:S01]  /*05c0*/  MOV R16, 0x0 ;  /* 0x0000000000107802 */ /* 0x000fe20000000f00 */
[----:B------:R-:W-:-:S04]  /*05d0*/  IMAD.MOV.U32 R17, RZ, RZ, 0x3fd80000 ;  /* 0x3fd80000ff117424 */ /* 0x000fc800078e00ff */
[----:B------:R-:W-:-:S08]  /*05e0*/  DFMA R26, R26, R26, R28 ;  /* 0x0000001a1a1a722b */ /* 0x000fd0000000001c */
[----:B------:R-:W-:-:S06]  /*05f0*/  DFMA R26, R10, R10, R26 ;  /* 0x0000000a0a1a722b */ /* 0x000fcc000000001a */
[----:B------:R-:W0:Y:S04]  /*0600*/  MUFU.RSQ64H R33, R27 ;  /* 0x0000001b00217308 */ /* 0x000e280000001c00 */
[----:B------:R-:W-:-:S05]  /*0610*/  VIADD R32, R27, 0xfcb00000 ;  /* 0xfcb000001b207836 */ /* 0x000fca0000000000 */
[----:B------:R-:W-:Y:S01]  /*0620*/  ISETP.GE.U32.AND P0, PT, R32, 0x7ca00000, PT ;  /* 0x7ca000002000780c */ /* 0x000fe20003f06070 */
[----:B0-----:R-:W-:-:S08]  /*0630*/  DMUL R10, R32, R32 ;  /* 0x00000020200a7228 */ /* 0x001fd00000000000 */
[----:B------:R-:W-:-:S08]  /*0640*/  DFMA R10, R26, -R10, 1 ;  /* 0x3ff000001a0a742b */ /* 0x000fd0000000080a */
[----:B------:R-:W-:Y:S02]  /*0650*/  DFMA R16, R10, R16, 0.5 ;  /* 0x3fe000000a10742b */ /* 0x000fe40000000010 */
[----:B------:R-:W-:-:S08]  /*0660*/  DMUL R10, R32, R10 ;  /* 0x0000000a200a7228 */ /* 0x000fd00000000000 */
[----:B------:R-:W-:-:S08]  /*0670*/  DFMA R20, R16, R10, R32 ;  /* 0x0000000a1014722b */ /* 0x000fd00000000020 */
        /* <DEDUP_REMOVED lines=12> */
.L_x_19:
[----:B------:R-:W-:Y:S05]  /*0740*/  BSYNC.RECONVERGENT B1 ;  /* 0x0000000000017941 */ /* 0x000fea0003800200 */
.L_x_18:
[----:B------:R-:W0:Y:S01]  /*0750*/  LDC.64 R10, c[0x0][0x388] ;  /* 0x0000e200ff0a7b82 */ /* 0x000e220000000a00 */
[----:B------:R-:W-:Y:S01]  /*0760*/  DSETP.GEU.AND P0, PT, R16, R24, PT ;  /* 0x000000181000722a */ /* 0x000fe20003f0e000 */
[----:B------:R-:W-:-:S04]  /*0770*/  IMAD.WIDE R28, R8, 0x18, R18 ;  /* 0x00000018081c7825 */ /* 0x000fc800078e0212 */
[----:B-1----:R-:W-:Y:S01]  /*0780*/  IMAD.WIDE R16, R3, 0x4, R12 ;  /* 0x0000000403107825 */ /* 0x002fe200078e020c */
[----:B------:R-:W-:-:S05]  /*0790*/  SEL R9, RZ, 0x1, P0 ;  /* 0x00000001ff097807 */ /* 0x000fca0000000000 */
[----:B------:R1:W-:Y:S04]  /*07a0*/  STG.E desc[UR4][R16.64], R9 ;  /* 0x0000000910007986 */ /* 0x0003e8000c101904 */
[----:B------:R-:W2:Y:S04]  /*07b0*/  LDG.E.64 R18, desc[UR4][R28.64+0x8] ;  /* 0x000008041c127981 */ /* 0x000ea8000c1e1b00 */
[----:B------:R-:W3:Y:S04]  /*07c0*/  LDG.E.64 R20, desc[UR4][R28.64] ;  /* 0x000000041c147981 */ /* 0x000ee8000c1e1b00 */
[----:B0-----:R-:W2:Y:S04]  /*07d0*/  LDG.E.64 R30, desc[UR4][R10.64+0x8] ;  /* 0x000008040a1e7981 */ /* 0x001ea8000c1e1b00 */
[----:B------:R-:W3:Y:S04]  /*07e0*/  LDG.E.64 R24, desc[UR4][R10.64] ;  /* 0x000000040a187981 */ /* 0x000ee8000c1e1b00 */
[----:B------:R-:W4:Y:S04]  /*07f0*/  LDG.E.64 R22, desc[UR4][R28.64+0x10] ;  /* 0x000010041c167981 */ /* 0x000f28000c1e1b00 */
[----:B------:R-:W4:Y:S01]  /*0800*/  LDG.E.64 R26, desc[UR4][R10.64+0x10] ;  /* 0x000010040a1a7981 */ /* 0x000f22000c1e1b00 */
[----:B------:R-:W-:Y:S01]  /*0810*/  MOV R34, 0x0 ;  /* 0x0000000000227802 */ /* 0x000fe20000000f00 */
[----:B------:R-:W-:Y:S01]  /*0820*/  IMAD.MOV.U32 R35, RZ, RZ, 0x3fd80000 ;  /* 0x3fd80000ff237424 */ /* 0x000fe200078e00ff */
[----:B------:R-:W-:Y:S01]  /*0830*/  BSSY.RECONVERGENT B1, `(.L_x_20) ;  /* 0x000001b000017945 */ /* 0x000fe20003800200 */
[----:B--2---:R-:W-:-:S02]  /*0840*/  DADD R30, R18, -R30 ;  /* 0x00000000121e7229 */ /* 0x004fc4000000081e */
[----:B---3--:R-:W-:-:S06]  /*0850*/  DADD R24, R20, -R24 ;  /* 0x0000000014187229 */ /* 0x008fcc0000000818 */
[----:B------:R-:W-:Y:S02]  /*0860*/  DMUL R30, R30, R30 ;  /* 0x0000001e1e1e7228 */ /* 0x000fe40000000000 */
[----:B----4-:R-:W-:-:S06]  /*0870*/  DADD R32, R22, -R26 ;  /* 0x0000000016207229 */ /* 0x010fcc000000081a */
        /* <DEDUP_REMOVED lines=15> */
[----:B-1----:R-:W-:Y:S10]  /*0970*/  @!P0 BRA `(.L_x_21) ;  /* 0x0000000000188947 */ /* 0x002ff40003800000 */
[----:B------:R-:W-:Y:S01]  /*0980*/  IMAD.MOV.U32 R0, RZ, RZ, R34 ;  /* 0x000000ffff007224 */ /* 0x000fe200078e0022 */
[----:B------:R-:W-:Y:S01]  /*0990*/  MOV R10, 0x9c0 ;  /* 0x000009c0000a7802 */ /* 0x000fe20000000f00 */
[----:B------:R-:W-:-:S07]  /*09a0*/  IMAD.MOV.U32 R9, RZ, RZ, R11 ;  /* 0x000000ffff097224 */ /* 0x000fce00078e000b */
[----:B------:R-:W-:Y:S05]  /*09b0*/  CALL.REL.NOINC `($__internal_1_$__cuda_sm20_dsqrt_rn_f64_mediumpath_v1) ;  /* 0x0000000800047944 */ /* 0x000fea0003c00000 */
[----:B------:R-:W-:Y:S01]  /*09c0*/  MOV R24, R0 ;  /* 0x0000000000187202 */ /* 0x000fe20000000f00 */
[----:B------:R-:W-:-:S07]  /*09d0*/  IMAD.MOV.U32 R25, RZ, RZ, R9 ;  /* 0x000000ffff197224 */ /* 0x000fce00078e0009 */
.L_x_21:
[----:B------:R-:W-:Y:S05]  /*09e0*/  BSYNC.RECONVERGENT B1 ;  /* 0x0000000000017941 */ /* 0x000fea0003800200 */
.L_x_20:
[----:B------:R-:W0:Y:S02]  /*09f0*/  LDC.64 R30, c[0x0][0x388] ;  /* 0x0000e200ff1e7b82 */ /* 0x000e240000000a00 */
[----:B0-----:R-:W2:Y:S04]  /*0a00*/  LDG.E.64 R28, desc[UR4][R30.64+0x20] ;  /* 0x000020041e1c7981 */ /* 0x001ea8000c1e1b00 */
[----:B------:R-:W3:Y:S04]  /*0a10*/  LDG.E.64 R26, desc[UR4][R30.64+0x18] ;  /* 0x000018041e1a7981 */ /* 0x000ee8000c1e1b00 */
[----:B------:R-:W4:Y:S01]  /*0a20*/  LDG.E.64 R10, desc[UR4][R30.64+0x28] ;  /* 0x000028041e0a7981 */ /* 0x000f22000c1e1b00 */
[----:B------:R-:W-:Y:S01]  /*0a30*/  BSSY.RECONVERGENT B1, `(.L_x_22) ;  /* 0x000001d000017945 */ /* 0x000fe20003800200 */
[----:B--2---:R-:W-:Y:S01]  /*0a40*/  DADD R28, R18, -R28 ;  /* 0x00000000121c7229 */ /* 0x004fe2000000081c */
[----:B------:R-:W-:Y:S01]  /*0a50*/  MOV R18, 0x0 ;  /* 0x0000000000127802 */ /* 0x000fe20000000f00 */
[----:B------:R-:W-:Y:S01]  /*0a60*/  IMAD.MOV.U32 R19, RZ, RZ, 0x3fd80000 ;  /* 0x3fd80000ff137424 */ /* 0x000fe200078e00ff */
[----:B---3--:R-:W-:-:S05]  /*0a70*/  DADD R26, R20, -R26 ;  /* 0x00000000141a7229 */ /* 0x008fca000000081a */
[----:B------:R-:W-:Y:S02]  /*0a80*/  DMUL R28, R28, R28 ;  /* 0x0000001c1c1c7228 */ /* 0x000fe40000000000 */
[----:B----4-:R-:W-:-:S06]  /*0a90*/  DADD R10, R22, -R10 ;  /* 0x00000000160a7229 */ /* 0x010fcc000000080a */
        /* <DEDUP_REMOVED lines=19> */
[----:B------:R-:W-:Y:S05]  /*0bd0*/  CALL.REL.NOINC `($__internal_1_$__cuda_sm20_dsqrt_rn_f64_mediumpath_v1) ;  /* 0x00000004007c7944 */ /* 0x000fea0003c00000 */
[----:B------:R-:W-:Y:S01]  /*0be0*/  MOV R18, R0 ;  /* 0x0000000000127202 */ /* 0x000fe20000000f00 */
[----:B------:R-:W-:-:S07]  /*0bf0*/  IMAD.MOV.U32 R19, RZ, RZ, R9 ;  /* 0x000000ffff137224 */ /* 0x000fce00078e0009 */
.L_x_23:
[----:B------:R-:W-:Y:S05]  /*0c00*/  BSYNC.RECONVERGENT B1 ;  /* 0x0000000000017941 */ /* 0x000fea0003800200 */
.L_x_22:
[----:B------:R-:W-:Y:S01]  /*0c10*/  DSETP.GEU.AND P0, PT, R18, R24, PT ;  /* 0x000000181200722a */ /* 0x000fe20003f0e000 */
[----:B------:R-:W-:Y:S01]  /*0c20*/  IMAD.WIDE R16, R8, 0x4, R16 ;  /* 0x0000000408107825 */ /* 0x000fe200078e0210 */
[----:B------:R-:W-:-:S03]  /*0c30*/  IADD3 R2, PT, PT, R2, 0x2, RZ ;  /* 0x0000000202027810 */ /* 0x000fc60007ffe0ff */
[C---:B------:R-:W-:Y:S01]  /*0c40*/  IMAD R3, R8.reuse, 0x2, R3 ;  /* 0x0000000208037824 */ /* 0x040fe200078e0203 */
[----:B------:R-:W-:Y:S01]  /*0c50*/  SEL R9, RZ, 0x1, P0 ;  /* 0x00000001ff097807 */ /* 0x000fe20000000000 */
[----:B------:R-:W-:Y:S01]  /*0c60*/  IMAD R4, R8, 0x6, R4 ;  /* 0x0000000608047824 */ /* 0x000fe200078e0204 */
[----:B------:R-:W-:-:S03]  /*0c70*/  ISETP.NE.AND P0, PT, R2, RZ, PT ;  /* 0x000000ff0200720c */ /* 0x000fc60003f05270 */
[----:B------:R2:W-:Y:S10]  /*0c80*/  STG.E desc[UR4][R16.64], R9 ;  /* 0x0000000910007986 */ /* 0x0005f4000c101904 */
[----:B------:R-:W-:Y:S05]  /*0c90*/  @P0 BRA `(.L_x_24) ;  /* 0xfffffff4008c0947 */ /* 0x000fea000383ffff */
.L_x_15:
[----:B------:R-:W-:Y:S05]  /*0ca0*/  BSYNC.RECONVERGENT B0 ;  /* 0x0000000000007941 */ /* 0x000fea0003800200 */
.L_x_14:
[----:B------:R-:W-:-:S04]  /*0cb0*/  LOP3.LUT R6, R6, 0x1, RZ, 0xc0, !PT ;  /* 0x0000000106067812 */ /* 0x000fc800078ec0ff */
[----:B------:R-:W-:-:S13]  /*0cc0*/  ISETP.NE.U32.AND P0, PT, R6, 0x1, PT ;  /* 0x000000010600780c */ /* 0x000fda0003f05070 */
[----:B------:R-:W-:Y:S05]  /*0cd0*/  @!P0 EXIT ;  /* 0x000000000000894d */ /* 0x000fea0003800000 */
[----:B------:R-:W0:Y:S01]  /*0ce0*/  LDC.64 R2, c[0x0][0x380] ;  /* 0x0000e000ff027b82 */ /* 0x000e220000000a00 */
[----:B------:R-:W-:-:S04]  /*0cf0*/  IMAD R7, R8, R5, R7 ;  /* 0x0000000508077224 */ /* 0x000fc800078e0207 */
[----:B--2---:R-:W-:-:S03]  /*0d00*/  IMAD R9, R7, 0x3, RZ ;  /* 0x0000000307097824 */ /* 0x004fc600078e02ff */
[----:B------:R-:W1:Y:S01]  /*0d10*/  LDC.64 R18, c[0x0][0x388] ;  /* 0x0000e200ff127b82 */ /* 0x000e620000000a00 */
[----:B0-----:R-:W-:-:S05]  /*0d20*/  IMAD.WIDE R8, R9, 0x8, R2 ;  /* 0x0000000809087825 */ /* 0x001fca00078e0202 */
[----:B------:R-:W2:Y:S04]  /*0d30*/  LDG.E.64 R4, desc[UR4][R8.64+0x8] ;  /* 0x0000080408047981 */ /* 0x000ea8000c1e1b00 */
[----:B-1----:R-:W2:Y:S04]  /*0d40*/  LDG.E.64 R14, desc[UR4][R18.64+0x8] ;  /* 0x00000804120e7981 */ /* 0x002ea8000c1e1b00 */
[----:B------:R-:W3:Y:S04]  /*0d50*/  LDG.E.64 R10, desc[UR4][R18.64] ;  /* 0x00000004120a7981 */ /* 0x000ee8000c1e1b00 */
[----:B------:R-:W3:Y:S04]  /*0d60*/  LDG.E.64 R12, desc[UR4][R8.64] ;  /* 0x00000004080c7981 */ /* 0x000ee8000c1e1b00 */
[----:B------:R-:W4:Y:S04]  /*0d70*/  LDG.E.64 R16, desc[UR4][R18.64+0x10] ;  /* 0x0000100412107981 */ /* 0x000f28000c1e1b00 */
[----:B------:R0:W4:Y:S02]  /*0d80*/  LDG.E.64 R2, desc[UR4][R8.64+0x10] ;  /* 0x0000100408027981 */ /* 0x000124000c1e1b00 */
[----:B0-----:R-:W-:Y:S01]  /*0d90*/  IMAD.MOV.U32 R8, RZ, RZ, 0x0 ;  /* 0x00000000ff087424 */ /* 0x001fe200078e00ff */
[----:B------:R-:W-:Y:S01]  /*0da0*/  MOV R9, 0x3fd80000 ;  /* 0x3fd8000000097802 */ /* 0x000fe20000000f00 */
        /* <DEDUP_REMOVED lines=8> */
[----:B------:R-:W-:-:S06]  /*0e30*/  IADD3 R32, PT, PT, R27, -0x3500000, RZ ;  /* 0xfcb000001b207810 */ /* 0x000fcc0007ffe0ff */
        /* <DEDUP_REMOVED lines=13> */
[----:B------:R-:W-:-:S07]  /*0f10*/  MOV R10, 0xf30 ;  /* 0x00000f30000a7802 */ /* 0x000fce0000000f00 */
[----:B------:R-:W-:Y:S05]  /*0f20*/  CALL.REL.NOINC `($__internal_1_$__cuda_sm20_dsqrt_rn_f64_mediumpath_v1) ;  /* 0x0000000000a87944 */ /* 0x000fea0003c00000 */
[----:B------:R-:W-:Y:S01]  /*0f30*/  MOV R14, R0 ;  /* 0x00000000000e7202 */ /* 0x000fe20000000f00 */
[----:B------:R-:W-:-:S07]  /*0f40*/  IMAD.MOV.U32 R15, RZ, RZ, R9 ;  /* 0x000000ffff0f7224 */ /* 0x000fce00078e0009 */
.L_x_26:
[----:B------:R-:W-:Y:S05]  /*0f50*/  BSYNC.RECONVERGENT B0 ;  /* 0x0000000000007941 */ /* 0x000fea0003800200 */
.L_x_25:
[----:B------:R-:W0:Y:S02]  /*0f60*/  LDC.64 R18, c[0x0][0x388] ;  /* 0x0000e200ff127b82 */ /* 0x000e240000000a00 */
[----:B0-----:R-:W2:Y:S04]  /*0f70*/  LDG.E.64 R10, desc[UR4][R18.64+0x20] ;  /* 0x00002004120a7981 */ /* 0x001ea8000c1e1b00 */
[----:B------:R-:W3:Y:S04]  /*0f80*/  LDG.E.64 R8, desc[UR4][R18.64+0x18] ;  /* 0x0000180412087981 */ /* 0x000ee8000c1e1b00 */
[----:B------:R-:W4:Y:S01]  /*0f90*/  LDG.E.64 R16, desc[UR4][R18.64+0x28] ;  /* 0x0000280412107981 */ /* 0x000f22000c1e1b00 */
[----:B------:R-:W-:Y:S01]  /*0fa0*/  BSSY.RECONVERGENT B0, `(.L_x_27) ;  /* 0x000001c000007945 */ /* 0x000fe20003800200 */
[----:B--2---:R-:W-:Y:S01]  /*0fb0*/  DADD R10, R4, -R10 ;  /* 0x00000000040a7229 */ /* 0x004fe2000000080a */
[----:B------:R-:W-:Y:S01]  /*0fc0*/  IMAD.MOV.U32 R4, RZ, RZ, 0x0 ;  /* 0x00000000ff047424 */ /* 0x000fe200078e00ff */
[----:B------:R-:W-:Y:S01]  /*0fd0*/  MOV R5, 0x3fd80000 ;  /* 0x3fd8000000057802 */ /* 0x000fe20000000f00 */
[----:B---3--:R-:W-:-:S05]  /*0fe0*/  DADD R8, R12, -R8 ;  /* 0x000000000c087229 */ /* 0x008fca0000000808 */
[----:B------:R-:W-:Y:S02]  /*0ff0*/  DMUL R10, R10, R10 ;  /* 0x0000000a0a0a7228 */ /* 0x000fe40000000000 */
[----:B----4-:R-:W-:-:S06]  /*1000*/  DADD R16, R2, -R16 ;  /* 0x0000000002107229 */ /* 0x010fcc0000000810 */
[----:B------:R-:W-:-:S08]  /*1010*/  DFMA R10, R8, R8, R10 ;  /* 0x00000008080a722b */ /* 0x000fd0000000000a */
[----:B------:R-:W-:-:S06]  /*1020*/  DFMA R26, R16, R16, R10 ;  /* 0x00000010101a722b */ /* 0x000fcc000000000a */
[----:B------:R-:W0:Y:S04]  /*1030*/  MUFU.RSQ64H R33, R27 ;  /* 0x0000001b00217308 */ /* 0x000e280000001c00 */
[----:B------:R-:W-:-:S04]  /*1040*/  IADD3 R32, PT, PT, R27, -0x3500000, RZ ;  /* 0xfcb000001b207810 */ /* 0x000fc80007ffe0ff */
[----:B------:R-:W-:Y:S02]  /*1050*/  ISETP.GE.U32.AND P0, PT, R32, 0x7ca00000, PT ;  /* 0x7ca000002000780c */ /* 0x000fe40003f06070 */
        /* <DEDUP_REMOVED lines=12> */
[----:B------:R-:W-:Y:S02]  /*1120*/  MOV R9, R3 ;  /* 0x0000000300097202 */ /* 0x000fe40000000f00 */
[----:B------:R-:W-:-:S07]  /*1130*/  MOV R10, 0x1150 ;  /* 0x00001150000a7802 */ /* 0x000fce0000000f00 */
[----:B------:R-:W-:Y:S05]  /*1140*/  CALL.REL.NOINC `($__internal_1_$__cuda_sm20_dsqrt_rn_f64_mediumpath_v1) ;  /* 0x0000000000207944 */ /* 0x000fea0003c00000 */
[----:B------:R-:W-:-:S07]  /*1150*/  IMAD.MOV.U32 R8, RZ, RZ, R0 ;  /* 0x000000ffff087224 */ /* 0x000fce00078e0000 */
.L_x_28:
[----:B------:R-:W-:Y:S05]  /*1160*/  BSYNC.RECONVERGENT B0 ;  /* 0x0000000000007941 */ /* 0x000fea0003800200 */
.L_x_27:
[----:B------:R-:W0:Y:S01]  /*1170*/  LDC.64 R2, c[0x0][0x390] ;  /* 0x0000e400ff027b82 */ /* 0x000e220000000a00 */
[----:B------:R-:W-:-:S06]  /*1180*/  DSETP.GEU.AND P0, PT, R8, R14, PT ;  /* 0x0000000e0800722a */ /* 0x000fcc0003f0e000 */
[----:B------:R-:W-:Y:S01]  /*1190*/  SEL R5, RZ, 0x1, P0 ;  /* 0x00000001ff057807 */ /* 0x000fe20000000000 */
[----:B0-----:R-:W-:-:S05]  /*11a0*/  IMAD.WIDE R2, R7, 0x4, R2 ;  /* 0x0000000407027825 */ /* 0x001fca00078e0202 */
[----:B------:R-:W-:Y:S01]  /*11b0*/  STG.E desc[UR4][R2.64], R5 ;  /* 0x0000000502007986 */ /* 0x000fe2000c101904 */
[----:B------:R-:W-:Y:S05]  /*11c0*/  EXIT ;  /* 0x000000000000794d */ /* 0x000fea0003800000 */
        .weak           $__internal_1_$__cuda_sm20_dsqrt_rn_f64_mediumpath_v1
        .type           $__internal_1_$__cuda_sm20_dsqrt_rn_f64_mediumpath_v1,@function
        .size           $__internal_1_$__cuda_sm20_dsqrt_rn_f64_mediumpath_v1,(.L_x_35 - $__internal_1_$__cuda_sm20_dsqrt_rn_f64_mediumpath_v1)
$__internal_1_$__cuda_sm20_dsqrt_rn_f64_mediumpath_v1:
[----:B------:R-:W-:Y:S01]  /*11d0*/  ISETP.GE.U32.AND P0, PT, R32, -0x3400000, PT ;  /* 0xfcc000002000780c */ /* 0x000fe20003f06070 */
[----:B------:R-:W-:Y:S01]  /*11e0*/  BSSY.RECONVERGENT B2, `(.L_x_29) ;  /* 0x0000025000027945 */ /* 0x000fe20003800200 */
[----:B------:R-:W-:Y:S01]  /*11f0*/  MOV R32, R0 ;  /* 0x0000000000207202 */ /* 0x000fe20000000f00 */
[----:B------:R-:W-:-:S10]  /*1200*/  IMAD.MOV.U32 R33, RZ, RZ, R9 ;  /* 0x000000ffff217224 */ /* 0x000fd400078e0009 */
[----:B------:R-:W-:Y:S05]  /*1210*/  @!P0 BRA `(.L_x_30) ;  /* 0x0000000000208947 */ /* 0x000fea0003800000 */
[----:B------:R-:W-:-:S10]  /*1220*/  DFMA.RM R30, R28, R32, R30 ;  /* 0x000000201c1e722b */ /* 0x000fd4000000401e */
[----:B------:R-:W-:-:S04]  /*1230*/  IADD3 R28, P0, PT, R30, 0x1, RZ ;  /* 0x000000011e1c7810 */ /* 0x000fc80007f1e0ff */
[----:B------:R-:W-:-:S06]  /*1240*/  IADD3.X R29, PT, PT, RZ, R31, RZ, P0, !PT ;  /* 0x0000001fff1d7210 */ /* 0x000fcc00007fe4ff */
[----:B------:R-:W-:-:S08]  /*1250*/  DFMA.RP R26, -R30, R28, R26 ;  /* 0x0000001c1e1a722b */ /* 0x000fd0000000811a */
[----:B------:R-:W-:-:S06]  /*1260*/  DSETP.GT.AND P0, PT, R26, RZ, PT ;  /* 0x000000ff1a00722a */ /* 0x000fcc0003f04000 */
[----:B------:R-:W-:Y:S02]  /*1270*/  FSEL R28, R28, R30, P0 ;  /* 0x0000001e1c1c7208 */ /* 0x000fe40000000000 */
[----:B------:R-:W-:Y:S01]  /*1280*/  FSEL R29, R29, R31, P0 ;  /* 0x0000001f1d1d7208 */ /* 0x000fe20000000000 */
[----:B------:R-:W-:Y:S06]  /*1290*/  BRA `(.L_x_31) ;  /* 0x0000000000647947 */ /* 0x000fec0003800000 */
.L_x_30:
[----:B------:R-:W-:-:S14]  /*12a0*/  DSETP.NE.AND P0, PT, R26, RZ, PT ;  /* 0x000000ff1a00722a */ /* 0x000fdc0003f05000 */
[----:B------:R-:W-:Y:S05]  /*12b0*/  @!P0 BRA `(.L_x_32) ;  /* 0x0000000000588947 */ /* 0x000fea0003800000 */
[----:B------:R-:W-:-:S13]  /*12c0*/  ISETP.GE.AND P0, PT, R27, RZ, PT ;  /* 0x000000ff1b00720c */ /* 0x000fda0003f06270 */
[----:B------:R-:W-:Y:S01]  /*12d0*/  @!P0 IMAD.MOV.U32 R28, RZ, RZ, 0x0 ;  /* 0x00000000ff1c8424 */ /* 0x000fe200078e00ff */
[----:B------:R-:W-:Y:S01]  /*12e0*/  @!P0 MOV R29, 0xfff80000 ;  /* 0xfff80000001d8802 */ /* 0x000fe20000000f00 */
[----:B------:R-:W-:Y:S06]  /*12f0*/  @!P0 BRA `(.L_x_31) ;  /* 0x00000000004c8947 */ /* 0x000fec0003800000 */
[----:B------:R-:W-:-:S13]  /*1300*/  ISETP.GT.AND P0, PT, R27, 0x7fefffff, PT ;  /* 0x7fefffff1b00780c */ /* 0x000fda0003f04270 */
[----:B------:R-:W-:Y:S05]  /*1310*/  @P0 BRA `(.L_x_32) ;  /* 0x0000000000400947 */ /* 0x000fea0003800000 */
[----:B------:R-:W-:Y:S01]  /*1320*/  DMUL R32, R26, 8.11296384146066816958e+31 ;  /* 0x469000001a207828 */ /* 0x000fe20000000000 */
[----:B------:R-:W-:Y:S01]  /*1330*/  IMAD.MOV.U32 R30, RZ, RZ, RZ ;  /* 0x000000ffff1e7224 */ /* 0x000fe200078e00ff */
[----:B------:R-:W-:Y:S01]  /*1340*/  MOV R26, 0x0 ;  /* 0x00000000001a7802 */ /* 0x000fe20000000f00 */
[----:B------:R-:W-:-:S03]  /*1350*/  IMAD.MOV.U32 R27, RZ, RZ, 0x3fd80000 ;  /* 0x3fd80000ff1b7424 */ /* 0x000fc600078e00ff */
[----:B------:R-:W0:Y:S02]  /*1360*/  MUFU.RSQ64H R31, R33 ;  /* 0x00000021001f7308 */ /* 0x000e240000001c00 */
[----:B0-----:R-:W-:-:S08]  /*1370*/  DMUL R28, R30, R30 ;  /* 0x0000001e1e1c7228 */ /* 0x001fd00000000000 */
[----:B------:R-:W-:-:S08]  /*1380*/  DFMA R28, R32, -R28, 1 ;  /* 0x3ff00000201c742b */ /* 0x000fd0000000081c */
[----:B------:R-:W-:Y:S02]  /*1390*/  DFMA R26, R28, R26, 0.5 ;  /* 0x3fe000001c1a742b */ /* 0x000fe4000000001a */
[----:B------:R-:W-:-:S08]  /*13a0*/  DMUL R28, R30, R28 ;  /* 0x0000001c1e1c7228 */ /* 0x000fd00000000000 */
[----:B------:R-:W-:-:S08]  /*13b0*/  DFMA R28, R26, R28, R30 ;  /* 0x0000001c1a1c722b */ /* 0x000fd0000000001e */
[----:B------:R-:W-:Y:S02]  /*13c0*/  DMUL R26, R32, R28 ;  /* 0x0000001c201a7228 */ /* 0x000fe40000000000 */
[----:B------:R-:W-:-:S06]  /*13d0*/  IADD3 R29, PT, PT, R29, -0x100000, RZ ;  /* 0xfff000001d1d7810 */ /* 0x000fcc0007ffe0ff */
[----:B------:R-:W-:-:S08]  /*13e0*/  DFMA R30, R26, -R26, R32 ;  /* 0x8000001a1a1e722b */ /* 0x000fd00000000020 */
[----:B------:R-:W-:-:S10]  /*13f0*/  DFMA R28, R28, R30, R26 ;  /* 0x0000001e1c1c722b */ /* 0x000fd4000000001a */
[----:B------:R-:W-:Y:S01]  /*1400*/  VIADD R29, R29, 0xfcb00000 ;  /* 0xfcb000001d1d7836 */ /* 0x000fe20000000000 */
[----:B------:R-:W-:Y:S06]  /*1410*/  BRA `(.L_x_31) ;  /* 0x0000000000047947 */ /* 0x000fec0003800000 */
.L_x_32:
[----:B------:R-:W-:-:S11]  /*1420*/  DADD R28, R26, R26 ;  /* 0x000000001a1c7229 */ /* 0x000fd6000000001a */
.L_x_31:
[----:B------:R-:W-:Y:S05]  /*1430*/  BSYNC.RECONVERGENT B2 ;  /* 0x0000000000027941 */ /* 0x000fea0003800200 */
.L_x_29:
[----:B------:R-:W-:Y:S01]  /*1440*/  HFMA2 R11, -RZ, RZ, 0, 0 ;  /* 0x00000000ff0b7431 */ /* 0x000fe200000001ff */
[----:B------:R-:W-:Y:S01]  /*1450*/  MOV R0, R28 ;  /* 0x0000001c00007202 */ /* 0x000fe20000000f00 */
[----:B------:R-:W-:Y:S02]  /*1460*/  IMAD.MOV.U32 R9, RZ, RZ, R29 ;  /* 0x000000ffff097224 */ /* 0x000fe400078e001d */
[----:B------:R-:W-:Y:S05]  /*1470*/  RET.REL.NODEC R10 `(_Z20findclosestcentroidsPdS_Pi) ;  /* 0xffffffe80ae07950 */ /* 0x000fea0003c3ffff */
.L_x_33:
        /* <DEDUP_REMOVED lines=16> */
.L_x_35:


//--------------------- .nv.shared.reserved.0     --------------------------
	.section	.nv.shared.reserved.0,"aw",@nobits
	.weak		__nv_reservedSMEM_offset_0_alias
	.size		__nv_reservedSMEM_offset_0_alias, 0, 64
	.other		__nv_reservedSMEM_offset_0_alias,@"STO_CUDA_RESERVED_SHARED STV_DEFAULT"
__nv_reservedSMEM_offset_0_alias:
	.zero		0
	.zero		64


//--------------------- .nv.constant0._Z16computeCentroidsPdPiS_ --------------------------
	.section	.nv.constant0._Z16computeCentroidsPdPiS_,"a",@progbits
	.sectionflags	@""
	.align	4
.nv.constant0._Z16computeCentroidsPdPiS_:
	.zero		920


//--------------------- .nv.constant0._Z20findclosestcentroidsPdS_Pi --------------------------
	.section	.nv.constant0._Z20findclosestcentroidsPdS_Pi,"a",@progbits
	.sectionflags	@""
	.align	4
.nv.constant0._Z20findclosestcentroidsPdS_Pi:
	.zero		920


//--------------------- SYMBOLS --------------------------

	.type		.nv.reservedSmem.offset0,@object
	.size		.nv.reservedSmem.offset0,0x4
